	.target	sm_90a

	.elftype	@"ET_EXEC"


//--------------------- .note.nv.tkinfo           --------------------------
	.section	.note.nv.tkinfo,"",@"SHT_NOTE"
	.sectionflags	@"SHF_NOTE_NV_TKINFO"
	.tkinfo
        /*0018*/ 	.word	0x00000002
        /*0030*/ 	.string	""
        /*0030*/ 	.string	"ptxas"
        /*0030*/ 	.string	"Cuda compilation tools, release 13.0, V13.0.88"
        /*0030*/ 	.string	"Build cuda_13.0.r13.0/compiler.36424714_0"
        /*0030*/ 	.string	"-v  -suppress-debug-info  -lineinfo  -arch sm_90a "



//--------------------- .note.nv.cuinfo           --------------------------
	.section	.note.nv.cuinfo,"",@"SHT_NOTE"
	.sectionflags	@"SHF_NOTE_NV_CUINFO"
        /*0018*/ 	.short	0x0002
        /*001a*/ 	.short	0x005a
        /*001c*/ 	.short	0x0082
	.zero		2


//--------------------- .nv.info                  --------------------------
	.section	.nv.info,"",@"SHT_CUDA_INFO"
	.align	4


	//----- nvinfo : EIATTR_REGCOUNT
	.align		4
        /*0000*/ 	.byte	0x04, 0x2f
        /*0002*/ 	.short	(.L_1 - .L_0)
	.align		4
.L_0:
        /*0004*/ 	.word	index@(matmul_kernel)
        /*0008*/ 	.word	0x000000ff


	//----- nvinfo : EIATTR_FRAME_SIZE
	.align		4
.L_1:
        /*000c*/ 	.byte	0x04, 0x11
        /*000e*/ 	.short	(.L_3 - .L_2)
	.align		4
.L_2:
        /*0010*/ 	.word	index@(matmul_kernel)
        /*0014*/ 	.word	0x00000000


	//----- nvinfo : EIATTR_MIN_STACK_SIZE
	.align		4
.L_3:
        /*0018*/ 	.byte	0x04, 0x12
        /*001a*/ 	.short	(.L_5 - .L_4)
	.align		4
.L_4:
        /*001c*/ 	.word	index@(matmul_kernel)
        /*0020*/ 	.word	0x00000000
.L_5:


//--------------------- .nv.compat                --------------------------
	.section	.nv.compat,"",@"SHT_CUDA_COMPAT_INFO"
	.align	4
        /*0000*/ 	.byte	0x02, 0x09, 0x01, 0x00, 0x02, 0x02, 0x04, 0x00, 0x02, 0x05, 0x05, 0x00, 0x03, 0x07, 0x01, 0x01
        /*0010*/ 	.byte	0x02, 0x03, 0x00, 0x00, 0x02, 0x06, 0x01, 0x00, 0x04, 0x0b, 0x08, 0x00, 0x00, 0x00, 0x00, 0x00
        /*0020*/ 	.byte	0x00, 0x00, 0x00, 0x00


//--------------------- .nv.info.matmul_kernel    --------------------------
	.section	.nv.info.matmul_kernel,"",@"SHT_CUDA_INFO"
	.sectionflags	@""
	.align	4


	//----- nvinfo : EIATTR_CUDA_API_VERSION
	.align		4
        /*0000*/ 	.byte	0x04, 0x37
        /*0002*/ 	.short	(.L_7 - .L_6)
.L_6:
        /*0004*/ 	.word	0x00000082


	//----- nvinfo : EIATTR_KPARAM_INFO
	.align		4
.L_7:
        /*0008*/ 	.byte	0x04, 0x17
        /*000a*/ 	.short	(.L_9 - .L_8)
.L_8:
        /*000c*/ 	.word	0x00000000
        /*0010*/ 	.short	0x000d
        /*0012*/ 	.short	0x0048
        /*0014*/ 	.byte	0x00, 0xf4, 0x21, 0x00


	//----- nvinfo : EIATTR_KPARAM_INFO
	.align		4
.L_9:
        /*0018*/ 	.byte	0x04, 0x17
        /*001a*/ 	.short	(.L_11 - .L_10)
.L_10:
        /*001c*/ 	.word	0x00000000
        /*0020*/ 	.short	0x000c
        /*0022*/ 	.short	0x0040
        /*0024*/ 	.byte	0x00, 0xf4, 0x21, 0x00


	//----- nvinfo : EIATTR_KPARAM_INFO
	.align		4
.L_11:
        /*0028*/ 	.byte	0x04, 0x17
        /*002a*/ 	.short	(.L_13 - .L_12)
.L_12:
        /*002c*/ 	.word	0x00000000
        /*0030*/ 	.short	0x000b
        /*0032*/ 	.short	0x0038
        /*0034*/ 	.byte	0x00, 0xf0, 0x11, 0x00


	//----- nvinfo : EIATTR_KPARAM_INFO
	.align		4
.L_13:
        /*0038*/ 	.byte	0x04, 0x17
        /*003a*/ 	.short	(.L_15 - .L_14)
.L_14:
        /*003c*/ 	.word	0x00000000
        /*0040*/ 	.short	0x000a
        /*0042*/ 	.short	0x0034
        /*0044*/ 	.byte	0x00, 0xf0, 0x11, 0x00


	//----- nvinfo : EIATTR_KPARAM_INFO
	.align		4
.L_15:
        /*0048*/ 	.byte	0x04, 0x17
        /*004a*/ 	.short	(.L_17 - .L_16)
.L_16:
        /*004c*/ 	.word	0x00000000
        /*0050*/ 	.short	0x0009
        /*0052*/ 	.short	0x0030
        /*0054*/ 	.byte	0x00, 0xf0, 0x11, 0x00


	//----- nvinfo : EIATTR_KPARAM_INFO
	.align		4
.L_17:
        /*0058*/ 	.byte	0x04, 0x17
        /*005a*/ 	.short	(.L_19 - .L_18)
.L_18:
        /*005c*/ 	.word	0x00000000
        /*0060*/ 	.short	0x0008
        /*0062*/ 	.short	0x002c
        /*0064*/ 	.byte	0x00, 0xf0, 0x11, 0x00


	//----- nvinfo : EIATTR_KPARAM_INFO
	.align		4
.L_19:
        /*0068*/ 	.byte	0x04, 0x17
        /*006a*/ 	.short	(.L_21 - .L_20)
.L_20:
        /*006c*/ 	.word	0x00000000
        /*0070*/ 	.short	0x0007
        /*0072*/ 	.short	0x0028
        /*0074*/ 	.byte	0x00, 0xf0, 0x11, 0x00


	//----- nvinfo : EIATTR_KPARAM_INFO
	.align		4
.L_21:
        /*0078*/ 	.byte	0x04, 0x17
        /*007a*/ 	.short	(.L_23 - .L_22)
.L_22:
        /*007c*/ 	.word	0x00000000
        /*0080*/ 	.short	0x0006
        /*0082*/ 	.short	0x0024
        /*0084*/ 	.byte	0x00, 0xf0, 0x11, 0x00


	//----- nvinfo : EIATTR_KPARAM_INFO
	.align		4
.L_23:
        /*0088*/ 	.byte	0x04, 0x17
        /*008a*/ 	.short	(.L_25 - .L_24)
.L_24:
        /*008c*/ 	.word	0x00000000
        /*0090*/ 	.short	0x0005
        /*0092*/ 	.short	0x0020
        /*0094*/ 	.byte	0x00, 0xf0, 0x11, 0x00


	//----- nvinfo : EIATTR_KPARAM_INFO
	.align		4
.L_25:
        /*0098*/ 	.byte	0x04, 0x17
        /*009a*/ 	.short	(.L_27 - .L_26)
.L_26:
        /*009c*/ 	.word	0x00000000
        /*00a0*/ 	.short	0x0004
        /*00a2*/ 	.short	0x001c
        /*00a4*/ 	.byte	0x00, 0xf0, 0x11, 0x00


	//----- nvinfo : EIATTR_KPARAM_INFO
	.align		4
.L_27:
        /*00a8*/ 	.byte	0x04, 0x17
        /*00aa*/ 	.short	(.L_29 - .L_28)
.L_28:
        /*00ac*/ 	.word	0x00000000
        /*00b0*/ 	.short	0x0003
        /*00b2*/ 	.short	0x0018
        /*00b4*/ 	.byte	0x00, 0xf0, 0x11, 0x00


	//----- nvinfo : EIATTR_KPARAM_INFO
	.align		4
.L_29:
        /*00b8*/ 	.byte	0x04, 0x17
        /*00ba*/ 	.short	(.L_31 - .L_30)
.L_30:
        /*00bc*/ 	.word	0x00000000
        /*00c0*/ 	.short	0x0002
        /*00c2*/ 	.short	0x0010
        /*00c4*/ 	.byte	0x00, 0xf4, 0x21, 0x00


	//----- nvinfo : EIATTR_KPARAM_INFO
	.align		4
.L_31:
        /*00c8*/ 	.byte	0x04, 0x17
        /*00ca*/ 	.short	(.L_33 - .L_32)
.L_32:
        /*00cc*/ 	.word	0x00000000
        /*00d0*/ 	.short	0x0001
        /*00d2*/ 	.short	0x0008
        /*00d4*/ 	.byte	0x00, 0xf4, 0x21, 0x00


	//----- nvinfo : EIATTR_KPARAM_INFO
	.align		4
.L_33:
        /*00d8*/ 	.byte	0x04, 0x17
        /*00da*/ 	.short	(.L_35 - .L_34)
.L_34:
        /*00dc*/ 	.word	0x00000000
        /*00e0*/ 	.short	0x0000
        /*00e2*/ 	.short	0x0000
        /*00e4*/ 	.byte	0x00, 0xf4, 0x21, 0x00


	//----- nvinfo : EIATTR_EXPLICIT_CLUSTER
	.align		4
.L_35:
        /*00e8*/ 	.byte	0x01, 0x3e
	.zero		2


	//----- nvinfo : EIATTR_CTA_PER_CLUSTER
	.align		4
        /*00ec*/ 	.byte	0x04, 0x3d
        /*00ee*/ 	.short	(.L_37 - .L_36)
.L_36:
        /*00f0*/ 	.word	0x00000004
        /*00f4*/ 	.word	0x00000001
        /*00f8*/ 	.word	0x00000001


	//----- nvinfo : EIATTR_SPARSE_MMA_MASK
	.align		4
.L_37:
        /*00fc*/ 	.byte	0x03, 0x50
        /*00fe*/ 	.short	0x0000


	//----- nvinfo : EIATTR_MAXREG_COUNT
	.align		4
        /*0100*/ 	.byte	0x03, 0x1b
        /*0102*/ 	.short	0x00ff


	//----- nvinfo : EIATTR_NUM_BARRIERS
	.align		4
        /*0104*/ 	.byte	0x02, 0x4c
        /*0106*/ 	.byte	0x01
	.zero		1


	//----- nvinfo : EIATTR_MERCURY_ISA_VERSION
	.align		4
        /*0108*/ 	.byte	0x03, 0x5f
        /*010a*/ 	.short	0x0101


	//----- nvinfo : EIATTR_EXIT_INSTR_OFFSETS
	.align		4
        /*010c*/ 	.byte	0x04, 0x1c
        /*010e*/ 	.short	(.L_39 - .L_38)


	//   ....[0]....
.L_38:
        /*0110*/ 	.word	0x0000a030


	//   ....[1]....
        /*0114*/ 	.word	0x0000a050


	//----- nvinfo : EIATTR_REQNTID
	.align		4
.L_39:
        /*0118*/ 	.byte	0x04, 0x10
        /*011a*/ 	.short	(.L_41 - .L_40)
.L_40:
        /*011c*/ 	.word	0x00000080
        /*0120*/ 	.word	0x00000001
        /*0124*/ 	.word	0x00000001


	//----- nvinfo : EIATTR_CBANK_PARAM_SIZE
	.align		4
.L_41:
        /*0128*/ 	.byte	0x03, 0x19
        /*012a*/ 	.short	0x0050


	//----- nvinfo : EIATTR_PARAM_CBANK
	.align		4
        /*012c*/ 	.byte	0x04, 0x0a
        /*012e*/ 	.short	(.L_43 - .L_42)
	.align		4
.L_42:
        /*0130*/ 	.word	index@(.nv.constant0.matmul_kernel)
        /*0134*/ 	.short	0x0210
        /*0136*/ 	.short	0x0050


	//----- nvinfo : EIATTR_SW_WAR
	.align		4
.L_43:
        /*0138*/ 	.byte	0x04, 0x36
        /*013a*/ 	.short	(.L_45 - .L_44)
.L_44:
        /*013c*/ 	.word	0x00000008
.L_45:


//--------------------- .nv.callgraph             --------------------------
	.section	.nv.callgraph,"",@"SHT_CUDA_CALLGRAPH"
	.align	4
	.sectionentsize	8
	.align		4
        /*0000*/ 	.word	0x00000000
	.align		4
        /*0004*/ 	.word	0xffffffff
	.align		4
        /*0008*/ 	.word	0x00000000
	.align		4
        /*000c*/ 	.word	0xfffffffe
	.align		4
        /*0010*/ 	.word	0x00000000
	.align		4
        /*0014*/ 	.word	0xfffffffd
	.align		4
        /*0018*/ 	.word	0x00000000
	.align		4
        /*001c*/ 	.word	0xfffffffc


//--------------------- .text.matmul_kernel       --------------------------
	.section	.text.matmul_kernel,"ax",@progbits
	.align	128
        .global         matmul_kernel
        .type           matmul_kernel,@function
        .size           matmul_kernel,(.L_x_3 - matmul_kernel)
        .other          matmul_kernel,@"STO_CUDA_ENTRY STV_DEFAULT"
matmul_kernel:
.text.matmul_kernel:
[----:B------:R-:W-:Y:S08]  /*0000*/  LDC R1, c[0x0][0x28] ;  /* 0x00000a00ff017b82 */ /* 0x000ff00000000800 */
[----:B------:R-:W0:Y:S01]  /*0010*/  LDC.64 R16, c[0x0][0x228] ;  /* 0x00008a00ff107b82 */ /* 0x000e220000000a00 */
[----:B------:R-:W1:Y:S01]  /*0020*/  S2R R160, SR_TID.X ;  /* 0x0000000000a07919 */ /* 0x000e620000002100 */
[----:B------:R-:W-:Y:S01]  /*0030*/  UMOV UR6, 0x400 ;  /* 0x0000040000067882 */ /* 0x000fe20000000000 */
[----:B------:R-:W-:Y:S01]  /*0040*/  ULDC.64 UR12, c[0x0][0x208] ;  /* 0x00008200000c7ab9 */ /* 0x000fe20000000a00 */
[----:B------:R-:W-:-:S02]  /*0050*/  CS2R R88, SRZ ;  /* 0x0000000000587805 */ /* 0x000fc4000001ff00 */
[----:B------:R-:W-:Y:S02]  /*0060*/  CS2R R90, SRZ ;  /* 0x00000000005a7805 */ /* 0x000fe4000001ff00 */
[----:B------:R-:W-:Y:S02]  /*0070*/  CS2R R92, SRZ ;  /* 0x00000000005c7805 */ /* 0x000fe4000001ff00 */
[----:B------:R-:W-:Y:S01]  /*0080*/  CS2R R94, SRZ ;  /* 0x00000000005e7805 */ /* 0x000fe2000001ff00 */
[----:B------:R-:W2:Y:S01]  /*0090*/  S2UR UR4, SR_CTAID.X ;  /* 0x00000000000479c3 */ /* 0x000ea20000002500 */
[----:B------:R-:W-:Y:S02]  /*00a0*/  CS2R R96, SRZ ;  /* 0x0000000000607805 */ /* 0x000fe4000001ff00 */
[----:B------:R-:W-:Y:S02]  /*00b0*/  CS2R R98, SRZ ;  /* 0x0000000000627805 */ /* 0x000fe4000001ff00 */
[----:B------:R-:W-:-:S02]  /*00c0*/  CS2R R100, SRZ ;  /* 0x0000000000647805 */ /* 0x000fc4000001ff00 */
[----:B------:R-:W-:Y:S02]  /*00d0*/  CS2R R102, SRZ ;  /* 0x0000000000667805 */ /* 0x000fe4000001ff00 */
[----:B------:R-:W-:Y:S02]  /*00e0*/  CS2R R104, SRZ ;  /* 0x0000000000687805 */ /* 0x000fe4000001ff00 */
[----:B------:R-:W-:Y:S02]  /*00f0*/  CS2R R106, SRZ ;  /* 0x00000000006a7805 */ /* 0x000fe4000001ff00 */
[----:B------:R-:W-:Y:S01]  /*0100*/  CS2R R108, SRZ ;  /* 0x00000000006c7805 */ /* 0x000fe2000001ff00 */
[----:B------:R-:W3:Y:S01]  /*0110*/  S2UR UR7, SR_CgaCtaId ;  /* 0x00000000000779c3 */ /* 0x000ee20000008800 */
[----:B------:R-:W-:Y:S02]  /*0120*/  CS2R R110, SRZ ;  /* 0x00000000006e7805 */ /* 0x000fe4000001ff00 */
[----:B------:R-:W-:-:S02]  /*0130*/  CS2R R112, SRZ ;  /* 0x0000000000707805 */ /* 0x000fc4000001ff00 */
[----:B------:R-:W-:Y:S02]  /*0140*/  CS2R R114, SRZ ;  /* 0x0000000000727805 */ /* 0x000fe4000001ff00 */
[----:B------:R-:W-:Y:S02]  /*0150*/  CS2R R116, SRZ ;  /* 0x0000000000747805 */ /* 0x000fe4000001ff00 */
[----:B------:R-:W-:Y:S02]  /*0160*/  CS2R R118, SRZ ;  /* 0x0000000000767805 */ /* 0x000fe4000001ff00 */
[----:B------:R-:W-:Y:S02]  /*0170*/  CS2R R120, SRZ ;  /* 0x0000000000787805 */ /* 0x000fe4000001ff00 */
[----:B------:R-:W-:Y:S01]  /*0180*/  CS2R R122, SRZ ;  /* 0x00000000007a7805 */ /* 0x000fe2000001ff00 */
[----:B0-----:R-:W-:Y:S01]  /*0190*/  VIADD R0, R17, 0x7f ;  /* 0x0000007f11007836 */ /* 0x001fe20000000000 */
[----:B------:R-:W-:-:S02]  /*01a0*/  CS2R R124, SRZ ;  /* 0x00000000007c7805 */ /* 0x000fc4000001ff00 */
[----:B------:R-:W-:Y:S02]  /*01b0*/  CS2R R126, SRZ ;  /* 0x00000000007e7805 */ /* 0x000fe4000001ff00 */
[----:B------:R-:W-:Y:S02]  /*01c0*/  CS2R R128, SRZ ;  /* 0x0000000000807805 */ /* 0x000fe4000001ff00 */
[----:B------:R-:W-:Y:S02]  /*01d0*/  CS2R R130, SRZ ;  /* 0x0000000000827805 */ /* 0x000fe4000001ff00 */
[----:B------:R-:W-:Y:S02]  /*01e0*/  SHF.R.S32.HI R3, RZ, 0x1f, R0 ;  /* 0x0000001fff037819 */ /* 0x000fe40000011400 */
[----:B------:R-:W-:Y:S02]  /*01f0*/  CS2R R132, SRZ ;  /* 0x0000000000847805 */ /* 0x000fe4000001ff00 */
[----:B------:R-:W-:-:S02]  /*0200*/  CS2R R134, SRZ ;  /* 0x0000000000867805 */ /* 0x000fc4000001ff00 */
[----:B--2---:R-:W-:Y:S01]  /*0210*/  I2FP.F32.U32 R5, UR4 ;  /* 0x0000000400057c45 */ /* 0x004fe20008201000 */
[----:B------:R-:W-:Y:S01]  /*0220*/  ULDC UR4, c[0x0][0x150] ;  /* 0x0000540000047ab9 */ /* 0x000fe20000000800 */
[----:B------:R-:W-:Y:S02]  /*0230*/  LEA.HI R3, R3, R0, RZ, 0x7 ;  /* 0x0000000003037211 */ /* 0x000fe400078f38ff */
[----:B------:R-:W-:Y:S02]  /*0240*/  CS2R R136, SRZ ;  /* 0x0000000000887805 */ /* 0x000fe4000001ff00 */
[----:B-1----:R-:W-:Y:S01]  /*0250*/  LOP3.LUT R245, R160, 0x7f, RZ, 0xc0, !PT ;  /* 0x0000007fa0f57812 */ /* 0x002fe200078ec0ff */
[----:B------:R-:W-:Y:S01]  /*0260*/  FMUL R5, R5, UR4 ;  /* 0x0000000405057c20 */ /* 0x000fe20008400000 */
[----:B------:R-:W-:Y:S02]  /*0270*/  SHF.R.S32.HI R3, RZ, 0x7, R3 ;  /* 0x00000007ff037819 */ /* 0x000fe40000011403 */
[----:B------:R-:W-:Y:S01]  /*0280*/  CS2R R138, SRZ ;  /* 0x00000000008a7805 */ /* 0x000fe2000001ff00 */
[----:B---3--:R-:W-:Y:S01]  /*0290*/  USHF.L.U32 UR5, UR7, 0x7, URZ ;  /* 0x0000000707057899 */ /* 0x008fe2000800063f */
[----:B------:R-:W-:Y:S01]  /*02a0*/  CS2R R140, SRZ ;  /* 0x00000000008c7805 */ /* 0x000fe2000001ff00 */
[----:B------:R-:W-:Y:S01]  /*02b0*/  ULEA UR6, UR7, UR6, 0x18 ;  /* 0x0000000607067291 */ /* 0x000fe2000f8ec03f */
[----:B------:R-:W-:Y:S01]  /*02c0*/  IMAD.SHL.U32 R4, R3, 0x8, RZ ;  /* 0x0000000803047824 */ /* 0x000fe200078e00ff */
[----:B------:R-:W0:Y:S01]  /*02d0*/  F2I.U32.TRUNC.NTZ R5, R5 ;  /* 0x0000000500057305 */ /* 0x000e22000020f000 */
[----:B------:R-:W-:Y:S01]  /*02e0*/  ULOP3.LUT UR5, UR5, 0x180, URZ, 0xc0, !UPT ;  /* 0x0000018005057892 */ /* 0x000fe2000f8ec03f */
[----:B------:R-:W-:-:S02]  /*02f0*/  CS2R R142, SRZ ;  /* 0x00000000008e7805 */ /* 0x000fc4000001ff00 */
[----:B------:R-:W-:Y:S02]  /*0300*/  CS2R R144, SRZ ;  /* 0x0000000000907805 */ /* 0x000fe4000001ff00 */
[----:B------:R-:W-:Y:S02]  /*0310*/  IABS R7, R4 ;  /* 0x0000000400077213 */ /* 0x000fe40000000000 */
[----:B------:R-:W-:Y:S02]  /*0320*/  CS2R R146, SRZ ;  /* 0x0000000000927805 */ /* 0x000fe4000001ff00 */
[----:B------:R-:W-:Y:S02]  /*0330*/  CS2R R148, SRZ ;  /* 0x0000000000947805 */ /* 0x000fe4000001ff00 */
[----:B------:R-:W-:Y:S01]  /*0340*/  CS2R R150, SRZ ;  /* 0x0000000000967805 */ /* 0x000fe2000001ff00 */
[----:B------:R-:W1:Y:S01]  /*0350*/  I2F.RP R0, R7 ;  /* 0x0000000700007306 */ /* 0x000e620000209400 */
[----:B------:R-:W-:-:S02]  /*0360*/  CS2R R24, SRZ ;  /* 0x0000000000187805 */ /* 0x000fc4000001ff00 */
[----:B------:R-:W-:Y:S02]  /*0370*/  CS2R R26, SRZ ;  /* 0x00000000001a7805 */ /* 0x000fe4000001ff00 */
[----:B------:R-:W-:Y:S02]  /*0380*/  CS2R R28, SRZ ;  /* 0x00000000001c7805 */ /* 0x000fe4000001ff00 */
[----:B------:R-:W-:Y:S02]  /*0390*/  CS2R R30, SRZ ;  /* 0x00000000001e7805 */ /* 0x000fe4000001ff00 */
[----:B------:R-:W-:Y:S02]  /*03a0*/  CS2R R32, SRZ ;  /* 0x0000000000207805 */ /* 0x000fe4000001ff00 */
[----:B------:R-:W-:Y:S02]  /*03b0*/  CS2R R34, SRZ ;  /* 0x0000000000227805 */ /* 0x000fe4000001ff00 */
[----:B0-----:R-:W-:-:S02]  /*03c0*/  IABS R11, R5 ;  /* 0x00000005000b7213 */ /* 0x001fc40000000000 */
[----:B------:R-:W-:Y:S02]  /*03d0*/  CS2R R36, SRZ ;  /* 0x0000000000247805 */ /* 0x000fe4000001ff00 */
[----:B------:R-:W-:Y:S02]  /*03e0*/  CS2R R38, SRZ ;  /* 0x0000000000267805 */ /* 0x000fe4000001ff00 */
[----:B------:R-:W-:Y:S02]  /*03f0*/  CS2R R40, SRZ ;  /* 0x0000000000287805 */ /* 0x000fe4000001ff00 */
[----:B------:R-:W-:Y:S02]  /*0400*/  CS2R R42, SRZ ;  /* 0x00000000002a7805 */ /* 0x000fe4000001ff00 */
[----:B------:R-:W-:Y:S02]  /*0410*/  CS2R R44, SRZ ;  /* 0x00000000002c7805 */ /* 0x000fe4000001ff00 */
[----:B------:R-:W-:-:S02]  /*0420*/  CS2R R46, SRZ ;  /* 0x00000000002e7805 */ /* 0x000fc4000001ff00 */
[----:B------:R-:W-:Y:S01]  /*0430*/  CS2R R48, SRZ ;  /* 0x0000000000307805 */ /* 0x000fe2000001ff00 */
[----:B-1----:R-:W0:Y:S01]  /*0440*/  MUFU.RCP R0, R0 ;  /* 0x0000000000007308 */ /* 0x002e220000001000 */
[----:B------:R-:W-:Y:S02]  /*0450*/  CS2R R50, SRZ ;  /* 0x0000000000327805 */ /* 0x000fe4000001ff00 */
[----:B------:R-:W-:Y:S02]  /*0460*/  CS2R R52, SRZ ;  /* 0x0000000000347805 */ /* 0x000fe4000001ff00 */
[----:B------:R-:W-:Y:S02]  /*0470*/  CS2R R54, SRZ ;  /* 0x0000000000367805 */ /* 0x000fe4000001ff00 */
[----:B------:R-:W-:Y:S02]  /*0480*/  CS2R R56, SRZ ;  /* 0x0000000000387805 */ /* 0x000fe4000001ff00 */
[----:B------:R-:W-:-:S02]  /*0490*/  CS2R R58, SRZ ;  /* 0x00000000003a7805 */ /* 0x000fc4000001ff00 */
[----:B------:R-:W-:Y:S02]  /*04a0*/  CS2R R60, SRZ ;  /* 0x00000000003c7805 */ /* 0x000fe4000001ff00 */
        /* <DEDUP_REMOVED lines=11> */
[----:B------:R-:W-:-:S02]  /*0560*/  IABS R0, R4 ;  /* 0x0000000400007213 */ /* 0x000fc40000000000 */
[----:B------:R-:W-:Y:S02]  /*0570*/  CS2R R82, SRZ ;  /* 0x0000000000527805 */ /* 0x000fe4000001ff00 */
[----:B------:R-:W-:Y:S01]  /*0580*/  CS2R R84, SRZ ;  /* 0x0000000000547805 */ /* 0x000fe2000001ff00 */
[----:B------:R0:W1:Y:S01]  /*0590*/  F2I.FTZ.U32.TRUNC.NTZ R3, R2 ;  /* 0x0000000200037305 */ /* 0x000062000021f000 */
[----:B------:R-:W-:Y:S01]  /*05a0*/  CS2R R86, SRZ ;  /* 0x0000000000567805 */ /* 0x000fe2000001ff00 */
[----:B------:R-:W-:Y:S02]  /*05b0*/  IMAD.MOV R0, RZ, RZ, -R0 ;  /* 0x000000ffff007224 */ /* 0x000fe400078e0a00 */
[----:B0-----:R-:W-:Y:S02]  /*05c0*/  IMAD.MOV.U32 R2, RZ, RZ, RZ ;  /* 0x000000ffff027224 */ /* 0x001fe400078e00ff */
[----:B-1----:R-:W-:-:S04]  /*05d0*/  IMAD.MOV R6, RZ, RZ, -R3 ;  /* 0x000000ffff067224 */ /* 0x002fc800078e0a03 */
[----:B------:R-:W-:-:S04]  /*05e0*/  IMAD R9, R6, R7, RZ ;  /* 0x0000000706097224 */ /* 0x000fc800078e02ff */
[----:B------:R-:W-:-:S06]  /*05f0*/  IMAD.HI.U32 R2, R3, R9, R2 ;  /* 0x0000000903027227 */ /* 0x000fcc00078e0002 */
[----:B------:R-:W-:-:S04]  /*0600*/  IMAD.HI.U32 R2, R2, R11, RZ ;  /* 0x0000000b02027227 */ /* 0x000fc800078e00ff */
[----:B------:R-:W-:-:S05]  /*0610*/  IMAD R0, R2, R0, R11 ;  /* 0x0000000002007224 */ /* 0x000fca00078e020b */
[----:B------:R-:W-:-:S13]  /*0620*/  ISETP.GT.U32.AND P1, PT, R7, R0, PT ;  /* 0x000000000700720c */ /* 0x000fda0003f24070 */
[----:B------:R-:W-:Y:S02]  /*0630*/  @!P1 IMAD.IADD R0, R0, 0x1, -R7 ;  /* 0x0000000100009824 */ /* 0x000fe400078e0a07 */
[----:B------:R-:W-:Y:S01]  /*0640*/  @!P1 VIADD R2, R2, 0x1 ;  /* 0x0000000102029836 */ /* 0x000fe20000000000 */
[----:B------:R-:W-:Y:S02]  /*0650*/  ISETP.NE.AND P1, PT, R4, RZ, PT ;  /* 0x000000ff0400720c */ /* 0x000fe40003f25270 */
[----:B------:R-:W-:Y:S02]  /*0660*/  ISETP.GE.U32.AND P0, PT, R0, R7, PT ;  /* 0x000000070000720c */ /* 0x000fe40003f06070 */
[----:B------:R-:W-:-:S04]  /*0670*/  LOP3.LUT R0, R5, R4, RZ, 0x3c, !PT ;  /* 0x0000000405007212 */ /* 0x000fc800078e3cff */
[----:B------:R-:W-:Y:S01]  /*0680*/  ISETP.GE.AND P2, PT, R0, RZ, PT ;  /* 0x000000ff0000720c */ /* 0x000fe20003f46270 */
[----:B------:R-:W-:-:S05]  /*0690*/  VIADD R0, R16, 0x1ff ;  /* 0x000001ff10007836 */ /* 0x000fca0000000000 */
[----:B------:R-:W-:Y:S01]  /*06a0*/  SHF.R.S32.HI R3, RZ, 0x1f, R0 ;  /* 0x0000001fff037819 */ /* 0x000fe20000011400 */
[----:B------:R-:W-:-:S03]  /*06b0*/  @P0 VIADD R2, R2, 0x1 ;  /* 0x0000000102020836 */ /* 0x000fc60000000000 */
[----:B------:R-:W-:-:S03]  /*06c0*/  LEA.HI R3, R3, R0, RZ, 0x9 ;  /* 0x0000000003037211 */ /* 0x000fc600078f48ff */
[----:B------:R-:W-:Y:S01]  /*06d0*/  @!P2 IMAD.MOV R2, RZ, RZ, -R2 ;  /* 0x000000ffff02a224 */ /* 0x000fe200078e0a02 */
[----:B------:R-:W-:-:S05]  /*06e0*/  @!P1 LOP3.LUT R2, RZ, R4, RZ, 0x33, !PT ;  /* 0x00000004ff029212 */ /* 0x000fca00078e33ff */
[----:B------:R-:W-:Y:S02]  /*06f0*/  IMAD.SHL.U32 R6, R2, 0x8, RZ ;  /* 0x0000000802067824 */ /* 0x000fe400078e00ff */
[----:B------:R-:W-:-:S03]  /*0700*/  IMAD.MOV R2, RZ, RZ, -R2 ;  /* 0x000000ffff027224 */ /* 0x000fc600078e0a02 */
[----:B------:R-:W-:Y:S01]  /*0710*/  LEA.HI.SX32 R3, R3, -R6, 0x17 ;  /* 0x8000000603037211 */ /* 0x000fe200078fbaff */
[----:B------:R-:W-:-:S03]  /*0720*/  IMAD R4, R4, R2, R5 ;  /* 0x0000000204047224 */ /* 0x000fc600078e0205 */
[----:B------:R-:W-:Y:S02]  /*0730*/  VIMNMX R11, R3, 0x8, PT ;  /* 0x00000008030b7848 */ /* 0x000fe40003fe0100 */
[----:B------:R-:W-:Y:S02]  /*0740*/  IABS R9, R4 ;  /* 0x0000000400097213 */ /* 0x000fe40000000000 */
[----:B------:R-:W-:-:S04]  /*0750*/  IABS R7, R11 ;  /* 0x0000000b00077213 */ /* 0x000fc80000000000 */
[----:B------:R-:W0:Y:S08]  /*0760*/  I2F.RP R0, R7 ;  /* 0x0000000700007306 */ /* 0x000e300000209400 */
[----:B0-----:R-:W0:Y:S02]  /*0770*/  MUFU.RCP R0, R0 ;  /* 0x0000000000007308 */ /* 0x001e240000001000 */
[----:B0-----:R-:W-:-:S06]  /*0780*/  VIADD R3, R0, 0xffffffe ;  /* 0x0ffffffe00037836 */ /* 0x001fcc0000000000 */
[----:B------:R-:W0:Y:S02]  /*0790*/  F2I.FTZ.U32.TRUNC.NTZ R3, R3 ;  /* 0x0000000300037305 */ /* 0x000e24000021f000 */
[----:B0-----:R-:W-:-:S04]  /*07a0*/  IMAD.MOV R8, RZ, RZ, -R3 ;  /* 0x000000ffff087224 */ /* 0x001fc800078e0a03 */
[----:B------:R-:W-:Y:S01]  /*07b0*/  IMAD.MOV.U32 R2, RZ, RZ, R8 ;  /* 0x000000ffff027224 */ /* 0x000fe200078e0008 */
[----:B------:R-:W-:-:S03]  /*07c0*/  IABS R8, R11 ;  /* 0x0000000b00087213 */ /* 0x000fc60000000000 */
[----:B------:R-:W-:Y:S02]  /*07d0*/  IMAD R5, R2, R7, RZ ;  /* 0x0000000702057224 */ /* 0x000fe400078e02ff */
[----:B------:R-:W-:Y:S02]  /*07e0*/  IMAD.MOV.U32 R2, RZ, RZ, RZ ;  /* 0x000000ffff027224 */ /* 0x000fe400078e00ff */
[----:B------:R-:W-:Y:S02]  /*07f0*/  IMAD.MOV R0, RZ, RZ, -R8 ;  /* 0x000000ffff007224 */ /* 0x000fe400078e0a08 */
        /* <DEDUP_REMOVED lines=9> */
[----:B------:R-:W-:-:S07]  /*0890*/  ISETP.GE.AND P2, PT, R0, RZ, PT ;  /* 0x000000ff0000720c */ /* 0x000fce0003f46270 */
[----:B------:R-:W-:-:S06]  /*08a0*/  @P0 VIADD R2, R2, 0x1 ;  /* 0x0000000102020836 */ /* 0x000fcc0000000000 */
[----:B------:R-:W-:Y:S01]  /*08b0*/  @!P2 IMAD.MOV R2, RZ, RZ, -R2 ;  /* 0x000000ffff02a224 */ /* 0x000fe200078e0a02 */
[----:B------:R-:W-:-:S05]  /*08c0*/  @!P1 LOP3.LUT R2, RZ, R11, RZ, 0x33, !PT ;  /* 0x0000000bff029212 */ /* 0x000fca00078e33ff */
[----:B------:R-:W-:Y:S02]  /*08d0*/  IMAD.MOV R0, RZ, RZ, -R2 ;  /* 0x000000ffff007224 */ /* 0x000fe400078e0a02 */
[----:B------:R-:W-:Y:S02]  /*08e0*/  IMAD.SHL.U32 R181, R2, 0x80, RZ ;  /* 0x0000008002b57824 */ /* 0x000fe400078e00ff */
[----:B------:R-:W-:-:S04]  /*08f0*/  IMAD R0, R11, R0, R4 ;  /* 0x000000000b007224 */ /* 0x000fc800078e0204 */
[----:B------:R-:W-:-:S05]  /*0900*/  IMAD.IADD R0, R6, 0x1, R0 ;  /* 0x0000000106007824 */ /* 0x000fca00078e0200 */
[----:B------:R-:W-:Y:S02]  /*0910*/  R2UR UR4, R0 ;  /* 0x00000000000472ca */ /* 0x000fe400000e0000 */
[----:B------:R-:W0:Y:S11]  /*0920*/  LDC R0, c[0x0][0x230] ;  /* 0x00008c00ff007b82 */ /* 0x000e360000000800 */
[----:B------:R-:W-:-:S06]  /*0930*/  ULEA UR4, UR4, UR5, 0x9 ;  /* 0x0000000504047291 */ /* 0x000fcc000f8e483f */
[----:B------:R-:W-:Y:S02]  /*0940*/  VIADD R247, R245, UR4 ;  /* 0x00000004f5f77c36 */ /* 0x000fe40008000000 */
[----:B0-----:R-:W-:-:S05]  /*0950*/  VIADD R0, R0, 0x1f ;  /* 0x0000001f00007836 */ /* 0x001fca0000000000 */
[----:B------:R-:W-:-:S13]  /*0960*/  ISETP.GE.AND P0, PT, R0, 0x20, PT ;  /* 0x000000200000780c */ /* 0x000fda0003f06270 */
[----:B------:R-:W-:Y:S05]  /*0970*/  @!P0 BRA `(.L_x_0) ;  /* 0x0000004800b88947 */ /* 0x000fea0003800000 */
[----:B------:R-:W-:Y:S01]  /*0980*/  IABS R8, R16 ;  /* 0x0000001000087213 */ /* 0x000fe20000000000 */
[----:B------:R-:W-:Y:S01]  /*0990*/  IMAD.MOV.U32 R4, RZ, RZ, RZ ;  /* 0x000000ffff047224 */ /* 0x000fe200078e00ff */
[----:B------:R-:W-:Y:S01]  /*09a0*/  IABS R2, R17 ;  /* 0x0000001100027213 */ /* 0x000fe20000000000 */
[----:B------:R-:W-:Y:S01]  /*09b0*/  ULDC UR4, c[0x0][0x240] ;  /* 0x0000900000047ab9 */ /* 0x000fe20000000800 */
[----:B------:R-:W0:Y:S01]  /*09c0*/  I2F.RP R6, R8 ;  /* 0x0000000800067306 */ /* 0x000e220000209400 */
[----:B------:R-:W-:Y:S01]  /*09d0*/  IABS R11, R247 ;  /* 0x000000f7000b7213 */ /* 0x000fe20000000000 */
[----:B------:R-:W-:Y:S01]  /*09e0*/  ULDC.64 UR10, c[0x0][0x218] ;  /* 0x00008600000a7ab9 */ /* 0x000fe20000000a00 */
[----:B------:R-:W-:Y:S01]  /*09f0*/  ISETP.GE.AND P2, PT, R247, RZ, PT ;  /* 0x000000fff700720c */ /* 0x000fe20003f46270 */
[----:B------:R-:W-:Y:S01]  /*0a00*/  IMAD.SHL.U32 R244, R160, 0x20, RZ ;  /* 0x00000020a0f47824 */ /* 0x000fe200078e00ff */
[----:B------:R-:W-:Y:S01]  /*0a10*/  ISETP.NE.AND P1, PT, R16, RZ, PT ;  /* 0x000000ff1000720c */ /* 0x000fe20003f25270 */
[----:B------:R-:W-:Y:S01]  /*0a20*/  ULDC UR5, c[0x0][0x234] ;  /* 0x00008d0000057ab9 */ /* 0x000fe20000000800 */
[----:B------:R-:W-:Y:S01]  /*0a30*/  ULDC UR7, c[0x0][0x23c] ;  /* 0x00008f0000077ab9 */ /* 0x000fe20000000800 */
[----:B------:R-:W1:Y:S01]  /*0a40*/  I2F.RP R3, R2 ;  /* 0x0000000200037306 */ /* 0x000e620000209400 */
[----:B------:R-:W-:Y:S01]  /*0a50*/  ULDC.64 UR8, c[0x0][0x210] ;  /* 0x0000840000087ab9 */ /* 0x000fe20000000a00 */
[----:B------:R-:W-:Y:S01]  /*0a60*/  USHF.L.U32 UR14, UR7, 0x5, URZ ;  /* 0x00000005070e7899 */ /* 0x000fe2000800063f */
[----:B------:R-:W-:Y:S01]  /*0a70*/  LOP3.LUT R243, R245, 0x10, RZ, 0x3c, !PT ;  /* 0x00000010f5f37812 */ /* 0x000fe200078e3cff */
[----:B------:R-:W-:Y:S01]  /*0a80*/  ULDC UR15, c[0x0][0x230] ;  /* 0x00008c00000f7ab9 */ /* 0x000fe20000000800 */
[----:B------:R-:W-:-:S02]  /*0a90*/  CS2R R88, SRZ ;  /* 0x0000000000587805 */ /* 0x000fc4000001ff00 */
[----:B------:R-:W-:Y:S02]  /*0aa0*/  CS2R R90, SRZ ;  /* 0x00000000005a7805 */ /* 0x000fe4000001ff00 */
[----:B------:R-:W-:Y:S01]  /*0ab0*/  CS2R R92, SRZ ;  /* 0x00000000005c7805 */ /* 0x000fe2000001ff00 */
[----:B0-----:R-:W0:Y:S01]  /*0ac0*/  MUFU.RCP R6, R6 ;  /* 0x0000000600067308 */ /* 0x001e220000001000 */
[----:B------:R-:W-:Y:S02]  /*0ad0*/  CS2R R94, SRZ ;  /* 0x00000000005e7805 */ /* 0x000fe4000001ff00 */
[----:B------:R-:W-:Y:S02]  /*0ae0*/  CS2R R96, SRZ ;  /* 0x0000000000607805 */ /* 0x000fe4000001ff00 */
[----:B------:R-:W-:Y:S02]  /*0af0*/  CS2R R98, SRZ ;  /* 0x0000000000627805 */ /* 0x000fe4000001ff00 */
[----:B------:R-:W-:-:S02]  /*0b00*/  CS2R R100, SRZ ;  /* 0x0000000000647805 */ /* 0x000fc4000001ff00 */
[----:B------:R-:W-:Y:S02]  /*0b10*/  CS2R R102, SRZ ;  /* 0x0000000000667805 */ /* 0x000fe4000001ff00 */
[----:B------:R-:W-:Y:S02]  /*0b20*/  CS2R R104, SRZ ;  /* 0x0000000000687805 */ /* 0x000fe4000001ff00 */
[----:B------:R-:W-:Y:S01]  /*0b30*/  CS2R R106, SRZ ;  /* 0x00000000006a7805 */ /* 0x000fe2000001ff00 */
[----:B-1----:R-:W-:Y:S01]  /*0b40*/  MUFU.RCP R3, R3 ;  /* 0x0000000300037308 */ /* 0x002fe20000001000 */
        /* <DEDUP_REMOVED lines=11> */
[----:B------:R-:W-:Y:S01]  /*0c00*/  CS2R R128, SRZ ;  /* 0x0000000000807805 */ /* 0x000fe2000001ff00 */
[----:B------:R-:W0:Y:S01]  /*0c10*/  F2I.FTZ.U32.TRUNC.NTZ R5, R7 ;  /* 0x0000000700057305 */ /* 0x000e22000021f000 */
        /* <DEDUP_REMOVED lines=13> */
[----:B------:R-:W-:Y:S01]  /*0cf0*/  CS2R R76, SRZ ;  /* 0x00000000004c7805 */ /* 0x000fe2000001ff00 */
[----:B0-----:R-:W-:Y:S01]  /*0d00*/  IMAD.MOV R9, RZ, RZ, -R5 ;  /* 0x000000ffff097224 */ /* 0x001fe200078e0a05 */
[----:B------:R-:W-:Y:S02]  /*0d10*/  CS2R R78, SRZ ;  /* 0x00000000004e7805 */ /* 0x000fe4000001ff00 */
[----:B------:R-:W-:-:S02]  /*0d20*/  CS2R R80, SRZ ;  /* 0x0000000000507805 */ /* 0x000fc4000001ff00 */
[----:B------:R-:W-:Y:S01]  /*0d30*/  CS2R R82, SRZ ;  /* 0x0000000000527805 */ /* 0x000fe2000001ff00 */
[----:B------:R-:W-:Y:S01]  /*0d40*/  IMAD R9, R9, R8, RZ ;  /* 0x0000000809097224 */ /* 0x000fe200078e02ff */
[----:B------:R-:W-:Y:S02]  /*0d50*/  CS2R R84, SRZ ;  /* 0x0000000000547805 */ /* 0x000fe4000001ff00 */
[----:B------:R-:W-:Y:S01]  /*0d60*/  CS2R R86, SRZ ;  /* 0x0000000000567805 */ /* 0x000fe2000001ff00 */
[----:B------:R-:W-:Y:S01]  /*0d70*/  UMOV UR19, 0xc0000010 ;  /* 0xc000001000137882 */ /* 0x000fe20000000000 */
[----:B------:R-:W-:-:S04]  /*0d80*/  IMAD.HI.U32 R6, R5, R9, R4 ;  /* 0x0000000905067227 */ /* 0x000fc800078e0004 */
[----:B------:R-:W-:Y:S02]  /*0d90*/  VIADD R4, R3, 0xffffffe ;  /* 0x0ffffffe03047836 */ /* 0x000fe40000000000 */
[----:B------:R-:W-:Y:S02]  /*0da0*/  IMAD.HI.U32 R6, R6, R11, RZ ;  /* 0x0000000b06067227 */ /* 0x000fe400078e00ff */
[----:B------:R0:W1:Y:S02]  /*0db0*/  F2I.FTZ.U32.TRUNC.NTZ R5, R4 ;  /* 0x0000000400057305 */ /* 0x000064000021f000 */
[----:B------:R-:W-:-:S04]  /*0dc0*/  IMAD.MOV R6, RZ, RZ, -R6 ;  /* 0x000000ffff067224 */ /* 0x000fc800078e0a06 */
[----:B------:R-:W-:Y:S01]  /*0dd0*/  IMAD R7, R8, R6, R11 ;  /* 0x0000000608077224 */ /* 0x000fe200078e020b */
[----:B------:R-:W-:Y:S01]  /*0de0*/  SHF.R.U32.HI R6, RZ, 0x5, R160 ;  /* 0x00000005ff067819 */ /* 0x000fe200000116a0 */
[----:B0-----:R-:W-:-:S03]  /*0df0*/  IMAD.MOV.U32 R4, RZ, RZ, RZ ;  /* 0x000000ffff047224 */ /* 0x001fc600078e00ff */
[----:B------:R-:W-:Y:S02]  /*0e00*/  ISETP.GT.U32.AND P0, PT, R8, R7, PT ;  /* 0x000000070800720c */ /* 0x000fe40003f04070 */
[----:B------:R-:W-:Y:S01]  /*0e10*/  SGXT.U32 R6, R6, 0x2 ;  /* 0x000000020606781a */ /* 0x000fe20000000000 */
[----:B-1----:R-:W-:-:S03]  /*0e20*/  IMAD.MOV R3, RZ, RZ, -R5 ;  /* 0x000000ffff037224 */ /* 0x002fc600078e0a05 */
[----:B------:R-:W-:Y:S01]  /*0e30*/  LOP3.LUT R18, R181, R6, RZ, 0xfc, !PT ;  /* 0x00000006b5127212 */ /* 0x000fe200078efcff */
[----:B------:R-:W-:-:S03]  /*0e40*/  IMAD R3, R3, R2, RZ ;  /* 0x0000000203037224 */ /* 0x000fc600078e02ff */
[C---:B------:R-:W-:Y:S02]  /*0e50*/  LOP3.LUT R10, R18.reuse, 0x78, RZ, 0xfc, !PT ;  /* 0x00000078120a7812 */ /* 0x040fe400078efcff */
[----:B------:R-:W-:Y:S01]  /*0e60*/  LOP3.LUT R12, R18, 0x74, RZ, 0xfc, !PT ;  /* 0x00000074120c7812 */ /* 0x000fe200078efcff */
[----:B------:R-:W-:Y:S01]  /*0e70*/  @!P0 IMAD.IADD R7, R7, 0x1, -R8 ;  /* 0x0000000107078824 */ /* 0x000fe200078e0a08 */
[----:B------:R-:W-:Y:S01]  /*0e80*/  IABS R9, R10 ;  /* 0x0000000a00097213 */ /* 0x000fe20000000000 */
[----:B------:R-:W-:Y:S01]  /*0e90*/  IMAD.HI.U32 R4, R5, R3, R4 ;  /* 0x0000000305047227 */ /* 0x000fe200078e0004 */
[----:B------:R-:W-:Y:S02]  /*0ea0*/  IABS R11, R12 ;  /* 0x0000000c000b7213 */ /* 0x000fe40000000000 */
[----:B------:R-:W-:Y:S02]  /*0eb0*/  ISETP.GT.U32.AND P0, PT, R8, R7, PT ;  /* 0x000000070800720c */ /* 0x000fe40003f04070 */
[----:B------:R-:W-:Y:S01]  /*0ec0*/  SHF.R.S32.HI R5, RZ, 0x1f, R0 ;  /* 0x0000001fff057819 */ /* 0x000fe20000011400 */
[----:B------:R-:W-:Y:S01]  /*0ed0*/  IMAD.HI.U32 R3, R4, R9, RZ ;  /* 0x0000000904037227 */ /* 0x000fe200078e00ff */
[----:B------:R-:W-:-:S02]  /*0ee0*/  LOP3.LUT R14, R18, 0x70, RZ, 0xfc, !PT ;  /* 0x00000070120e7812 */ /* 0x000fc400078efcff */
[----:B------:R-:W-:Y:S01]  /*0ef0*/  LEA.HI R5, R5, R0, RZ, 0x5 ;  /* 0x0000000005057211 */ /* 0x000fe200078f28ff */
[----:B------:R-:W-:Y:S01]  /*0f00*/  IMAD.HI.U32 R0, R4, R11, RZ ;  /* 0x0000000b04007227 */ /* 0x000fe200078e00ff */
[----:B------:R-:W-:Y:S02]  /*0f10*/  IABS R13, R14 ;  /* 0x0000000e000d7213 */ /* 0x000fe40000000000 */
[----:B------:R-:W-:Y:S01]  /*0f20*/  ISETP.GE.AND P3, PT, R10, RZ, PT ;  /* 0x000000ff0a00720c */ /* 0x000fe20003f66270 */
[----:B------:R-:W-:Y:S01]  /*0f30*/  IMAD.MOV R3, RZ, RZ, -R3 ;  /* 0x000000ffff037224 */ /* 0x000fe200078e0a03 */
[----:B------:R-:W-:Y:S01]  /*0f40*/  ISETP.GE.AND P5, PT, R12, RZ, PT ;  /* 0x000000ff0c00720c */ /* 0x000fe20003fa6270 */
[----:B------:R-:W-:Y:S01]  /*0f50*/  @!P0 IMAD.IADD R7, R7, 0x1, -R8 ;  /* 0x0000000107078824 */ /* 0x000fe200078e0a08 */
[----:B------:R-:W-:Y:S01]  /*0f60*/  LOP3.LUT R12, R18, 0x68, RZ, 0xfc, !PT ;  /* 0x00000068120c7812 */ /* 0x000fe200078efcff */
[----:B------:R-:W-:Y:S01]  /*0f70*/  IMAD.MOV R8, RZ, RZ, -R0 ;  /* 0x000000ffff087224 */ /* 0x000fe200078e0a00 */
[----:B------:R-:W-:Y:S01]  /*0f80*/  ISETP.GE.AND P4, PT, R14, RZ, PT ;  /* 0x000000ff0e00720c */ /* 0x000fe20003f86270 */
[C---:B------:R-:W-:Y:S01]  /*0f90*/  IMAD R3, R2.reuse, R3, R9 ;  /* 0x0000000302037224 */ /* 0x040fe200078e0209 */
[----:B------:R-:W-:Y:S01]  /*0fa0*/  IABS R15, R12 ;  /* 0x0000000c000f7213 */ /* 0x000fe20000000000 */
[----:B------:R-:W-:Y:S01]  /*0fb0*/  IMAD R9, R2, R8, R11 ;  /* 0x0000000802097224 */ /* 0x000fe200078e020b */
[----:B------:R-:W-:Y:S01]  /*0fc0*/  LOP3.LUT R14, R18, 0x64, RZ, 0xfc, !PT ;  /* 0x00000064120e7812 */ /* 0x000fe200078efcff */
[----:B------:R-:W-:Y:S01]  /*0fd0*/  IMAD.HI.U32 R6, R4, R13, RZ ;  /* 0x0000000d04067227 */ /* 0x000fe200078e00ff */
[----:B------:R-:W-:-:S02]  /*0fe0*/  ISETP.GT.U32.AND P0, PT, R2, R3, PT ;  /* 0x000000030200720c */ /* 0x000fc40003f04070 */
[----:B------:R-:W-:Y:S01]  /*0ff0*/  ISETP.GT.U32.AND P6, PT, R2, R9, PT ;  /* 0x000000090200720c */ /* 0x000fe20003fc4070 */
[----:B------:R-:W-:Y:S01]  /*1000*/  IMAD.MOV R6, RZ, RZ, -R6 ;  /* 0x000000ffff067224 */ /* 0x000fe200078e0a06 */
[----:B------:R-:W-:Y:S01]  /*1010*/  IABS R19, R14 ;  /* 0x0000000e00137213 */ /* 0x000fe20000000000 */
[----:B------:R-:W-:Y:S01]  /*1020*/  IMAD.MOV.U32 R0, RZ, RZ, R7 ;  /* 0x000000ffff007224 */ /* 0x000fe200078e0007 */
[----:B------:R-:W-:Y:S01]  /*1030*/  LOP3.LUT R20, R18, 0x4c, RZ, 0xfc, !PT ;  /* 0x0000004c12147812 */ /* 0x000fe200078efcff */
[----:B------:R-:W-:Y:S01]  /*1040*/  IMAD R11, R2, R6, R13 ;  /* 0x00000006020b7224 */ /* 0x000fe200078e020d */
[----:B------:R-:W-:Y:S01]  /*1050*/  LOP3.LUT R6, R18, 0x6c, RZ, 0xfc, !PT ;  /* 0x0000006c12067812 */ /* 0x000fe200078efcff */
[----:B------:R-:W-:Y:S01]  /*1060*/  @!P2 IMAD.MOV R0, RZ, RZ, -R0 ;  /* 0x000000ffff00a224 */ /* 0x000fe200078e0a00 */
[----:B------:R-:W-:Y:S01]  /*1070*/  @!P1 LOP3.LUT R0, RZ, R16, RZ, 0x33, !PT ;  /* 0x00000010ff009212 */ /* 0x000fe200078e33ff */
[----:B------:R-:W-:Y:S01]  /*1080*/  IMAD.HI.U32 R7, R4, R15, RZ ;  /* 0x0000000f04077227 */ /* 0x000fe200078e00ff */
[----:B------:R-:W-:-:S02]  /*1090*/  IABS R13, R6 ;  /* 0x00000006000d7213 */ /* 0x000fc40000000000 */
[----:B------:R-:W-:Y:S01]  /*10a0*/  ISETP.GE.AND P2, PT, R6, RZ, PT ;  /* 0x000000ff0600720c */ /* 0x000fe20003f46270 */
[----:B------:R-:W-:Y:S01]  /*10b0*/  @!P6 IMAD.IADD R9, R9, 0x1, -R2 ;  /* 0x000000010909e824 */ /* 0x000fe200078e0a02 */
[----:B------:R-:W-:Y:S01]  /*10c0*/  LOP3.LUT R16, R18, 0x60, RZ, 0xfc, !PT ;  /* 0x0000006012107812 */ /* 0x000fe200078efcff */
[----:B------:R-:W-:Y:S01]  /*10d0*/  IMAD.HI.U32 R6, R4, R13, RZ ;  /* 0x0000000d04067227 */ /* 0x000fe200078e00ff */
[----:B------:R-:W-:Y:S02]  /*10e0*/  LOP3.LUT R24, R18, 0x44, RZ, 0xfc, !PT ;  /* 0x0000004412187812 */ /* 0x000fe400078efcff */
[C---:B------:R-:W-:Y:S01]  /*10f0*/  ISETP.GT.U32.AND P6, PT, R2.reuse, R9, PT ;  /* 0x000000090200720c */ /* 0x040fe20003fc4070 */
[----:B------:R-:W-:Y:S01]  /*1100*/  IMAD.MOV R10, RZ, RZ, -R6 ;  /* 0x000000ffff0a7224 */ /* 0x000fe200078e0a06 */
[----:B------:R-:W-:Y:S01]  /*1110*/  IABS R21, R16 ;  /* 0x0000001000157213 */ /* 0x000fe20000000000 */
[----:B------:R-:W-:Y:S01]  /*1120*/  @!P0 IMAD.IADD R3, R3, 0x1, -R2 ;  /* 0x0000000103038824 */ /* 0x000fe200078e0a02 */
[C---:B------:R-:W-:Y:S01]  /*1130*/  ISETP.GT.U32.AND P0, PT, R2.reuse, R11, PT ;  /* 0x0000000b0200720c */ /* 0x040fe20003f04070 */
[----:B------:R-:W-:Y:S01]  /*1140*/  IMAD R13, R2, R10, R13 ;  /* 0x0000000a020d7224 */ /* 0x000fe200078e020d */
[----:B------:R-:W-:Y:S01]  /*1150*/  LOP3.LUT R10, R18, 0x58, RZ, 0xfc, !PT ;  /* 0x00000058120a7812 */ /* 0x000fe200078efcff */
[----:B------:R-:W-:Y:S01]  /*1160*/  IMAD.HI.U32 R8, R4, R21, RZ ;  /* 0x0000001504087227 */ /* 0x000fe200078e00ff */
[----:B------:R-:W-:-:S02]  /*1170*/  ISETP.GT.U32.AND P1, PT, R2, R3, PT ;  /* 0x000000030200720c */ /* 0x000fc40003f24070 */
[----:B------:R-:W-:Y:S01]  /*1180*/  IABS R23, R10 ;  /* 0x0000000a00177213 */ /* 0x000fe20000000000 */
[----:B------:R-:W-:Y:S01]  /*1190*/  IMAD.MOV R8, RZ, RZ, -R8 ;  /* 0x000000ffff087224 */ /* 0x000fe200078e0a08 */
[----:B------:R-:W-:Y:S01]  /*11a0*/  IABS R31, R20 ;  /* 0x00000014001f7213 */ /* 0x000fe20000000000 */
[--C-:B------:R-:W-:Y:S01]  /*11b0*/  @!P6 IMAD.IADD R9, R9, 0x1, -R2.reuse ;  /* 0x000000010909e824 */ /* 0x100fe200078e0a02 */
[C---:B------:R-:W-:Y:S01]  /*11c0*/  ISETP.GT.U32.AND P6, PT, R2.reuse, R13, PT ;  /* 0x0000000d0200720c */ /* 0x040fe20003fc4070 */
[----:B------:R-:W-:Y:S01]  /*11d0*/  IMAD.MOV R7, RZ, RZ, -R7 ;  /* 0x000000ffff077224 */ /* 0x000fe200078e0a07 */
[----:B------:R-:W-:Y:S01]  /*11e0*/  IABS R35, R24 ;  /* 0x0000001800237213 */ /* 0x000fe20000000000 */
[----:B------:R-:W-:Y:S01]  /*11f0*/  IMAD R21, R2, R8, R21 ;  /* 0x0000000802157224 */ /* 0x000fe200078e0215 */
[----:B------:R-:W-:Y:S01]  /*1200*/  LOP3.LUT R22, R18, 0x48, RZ, 0xfc, !PT ;  /* 0x0000004812167812 */ /* 0x000fe200078efcff */
[----:B------:R-:W-:Y:S01]  /*1210*/  IMAD R15, R2, R7, R15 ;  /* 0x00000007020f7224 */ /* 0x000fe200078e020f */
[----:B------:R-:W-:Y:S01]  /*1220*/  LOP3.LUT R26, R18, 0x40, RZ, 0xfc, !PT ;  /* 0x00000040121a7812 */ /* 0x000fe200078efcff */
[--C-:B------:R-:W-:Y:S01]  /*1230*/  @!P1 IMAD.IADD R3, R3, 0x1, -R2.reuse ;  /* 0x0000000103039824 */ /* 0x100fe200078e0a02 */
[----:B------:R-:W-:Y:S01]  /*1240*/  ISETP.GE.AND P1, PT, R12, RZ, PT ;  /* 0x000000ff0c00720c */ /* 0x000fe20003f26270 */
[--C-:B------:R-:W-:Y:S01]  /*1250*/  @!P0 IMAD.IADD R11, R11, 0x1, -R2.reuse ;  /* 0x000000010b0b8824 */ /* 0x100fe200078e0a02 */
[----:B------:R-:W-:Y:S01]  /*1260*/  LOP3.LUT R12, R18, 0x54, RZ, 0xfc, !PT ;  /* 0x00000054120c7812 */ /* 0x000fe200078efcff */
[----:B------:R-:W-:Y:S01]  /*1270*/  IMAD.MOV.U32 R7, RZ, RZ, R3 ;  /* 0x000000ffff077224 */ /* 0x000fe200078e0003 */
[----:B------:R-:W-:Y:S01]  /*1280*/  ISETP.GE.AND P0, PT, R14, RZ, PT ;  /* 0x000000ff0e00720c */ /* 0x000fe20003f06270 */
[----:B------:R-:W-:Y:S01]  /*1290*/  @!P6 IMAD.IADD R13, R13, 0x1, -R2 ;  /* 0x000000010d0de824 */ /* 0x000fe200078e0a02 */
[----:B------:R-:W-:Y:S01]  /*12a0*/  LOP3.LUT R14, R18, 0x50, RZ, 0xfc, !PT ;  /* 0x00000050120e7812 */ /* 0x000fe200078efcff */
[----:B------:R-:W-:Y:S01]  /*12b0*/  @!P3 IMAD.MOV R7, RZ, RZ, -R7 ;  /* 0x000000ffff07b224 */ /* 0x000fe200078e0a07 */
[C---:B------:R-:W-:Y:S01]  /*12c0*/  ISETP.GT.U32.AND P3, PT, R2.reuse, R11, PT ;  /* 0x0000000b0200720c */ /* 0x040fe20003f64070 */
[----:B------:R-:W-:Y:S01]  /*12d0*/  @!P5 IMAD.MOV R9, RZ, RZ, -R9 ;  /* 0x000000ffff09d224 */ /* 0x000fe200078e0a09 */
[----:B------:R-:W-:Y:S01]  /*12e0*/  ISETP.GT.U32.AND P6, PT, R2, R13, PT ;  /* 0x0000000d0200720c */ /* 0x000fe20003fc4070 */
[----:B------:R-:W-:Y:S01]  /*12f0*/  IMAD.HI.U32 R6, R4, R19, RZ ;  /* 0x0000001304067227 */ /* 0x000fe200078e00ff */
[----:B------:R-:W-:-:S02]  /*1300*/  ISETP.GT.U32.AND P5, PT, R2, R15, PT ;  /* 0x0000000f0200720c */ /* 0x000fc40003fa4070 */
[----:B------:R-:W-:Y:S01]  /*1310*/  IABS R25, R12 ;  /* 0x0000000c00197213 */ /* 0x000fe20000000000 */
[----:B------:R-:W-:Y:S01]  /*1320*/  IMAD.HI.U32 R3, R4, R23, RZ ;  /* 0x0000001704037227 */ /* 0x000fe200078e00ff */
[----:B------:R-:W-:Y:S02]  /*1330*/  IABS R29, R14 ;  /* 0x0000000e001d7213 */ /* 0x000fe40000000000 */
[----:B------:R-:W-:Y:S01]  /*1340*/  IABS R33, R22 ;  /* 0x0000001600217213 */ /* 0x000fe20000000000 */
[----:B------:R-:W-:Y:S01]  /*1350*/  IMAD.MOV R6, RZ, RZ, -R6 ;  /* 0x000000ffff067224 */ /* 0x000fe200078e0a06 */
[----:B------:R-:W-:Y:S01]  /*1360*/  IABS R27, R26 ;  /* 0x0000001a001b7213 */ /* 0x000fe20000000000 */
[----:B------:R-:W-:Y:S01]  /*1370*/  IMAD.MOV R3, RZ, RZ, -R3 ;  /* 0x000000ffff037224 */ /* 0x000fe200078e0a03 */
[----:B------:R-:W-:Y:S01]  /*1380*/  LOP3.LUT R30, R18, 0xc, RZ, 0xfc, !PT ;  /* 0x0000000c121e7812 */ /* 0x000fe200078efcff */
[--C-:B------:R-:W-:Y:S01]  /*1390*/  @!P6 IMAD.IADD R13, R13, 0x1, -R2.reuse ;  /* 0x000000010d0de824 */ /* 0x100fe200078e0a02 */
[C---:B------:R-:W-:Y:S01]  /*13a0*/  ISETP.GT.U32.AND P6, PT, R2.reuse, R21, PT ;  /* 0x000000150200720c */ /* 0x040fe20003fc4070 */
[C---:B------:R-:W-:Y:S01]  /*13b0*/  IMAD R19, R2.reuse, R6, R19 ;  /* 0x0000000602137224 */ /* 0x040fe200078e0213 */
[----:B------:R-:W-:Y:S01]  /*13c0*/  IABS R63, R30 ;  /* 0x0000001e003f7213 */ /* 0x000fe20000000000 */
[----:B------:R-:W-:Y:S01]  /*13d0*/  IMAD R3, R2, R3, R23 ;  /* 0x0000000302037224 */ /* 0x000fe200078e0217 */
[----:B------:R-:W-:Y:S01]  /*13e0*/  LOP3.LUT R28, R18, 0x10, RZ, 0xfc, !PT ;  /* 0x00000010121c7812 */ /* 0x000fe200078efcff */
[--C-:B------:R-:W-:Y:S01]  /*13f0*/  @!P3 IMAD.IADD R11, R11, 0x1, -R2.reuse ;  /* 0x000000010b0bb824 */ /* 0x100fe200078e0a02 */
[C---:B------:R-:W-:Y:S01]  /*1400*/  ISETP.GT.U32.AND P3, PT, R2.reuse, R19, PT ;  /* 0x000000130200720c */ /* 0x040fe20003f64070 */
[----:B------:R-:W-:Y:S01]  /*1410*/  @!P5 IMAD.IADD R15, R15, 0x1, -R2 ;  /* 0x000000010f0fd824 */ /* 0x000fe200078e0a02 */
[----:B------:R-:W-:Y:S01]  /*1420*/  ISETP.GT.U32.AND P5, PT, R2, R3, PT ;  /* 0x000000030200720c */ /* 0x000fe20003fa4070 */
[----:B------:R-:W-:Y:S01]  /*1430*/  IMAD.HI.U32 R6, R4, R25, RZ ;  /* 0x0000001904067227 */ /* 0x000fe200078e00ff */
[----:B------:R-:W-:-:S02]  /*1440*/  IABS R61, R28 ;  /* 0x0000001c003d7213 */ /* 0x000fc40000000000 */
[C---:B------:R-:W-:Y:S01]  /*1450*/  LOP3.LUT R32, R18.reuse, 0x8, RZ, 0xfc, !PT ;  /* 0x0000000812207812 */ /* 0x040fe200078efcff */
[----:B------:R-:W-:Y:S01]  /*1460*/  @!P6 IMAD.IADD R21, R21, 0x1, -R2 ;  /* 0x000000011515e824 */ /* 0x000fe200078e0a02 */
[----:B------:R-:W-:Y:S01]  /*1470*/  LOP3.LUT R34, R18, 0x4, RZ, 0xfc, !PT ;  /* 0x0000000412227812 */ /* 0x000fe200078efcff */
[----:B------:R-:W-:Y:S01]  /*1480*/  IMAD.HI.U32 R8, R4, R29, RZ ;  /* 0x0000001d04087227 */ /* 0x000fe200078e00ff */
[----:B------:R-:W-:Y:S02]  /*1490*/  IABS R65, R32 ;  /* 0x0000002000417213 */ /* 0x000fe40000000000 */
[C---:B------:R-:W-:Y:S01]  /*14a0*/  ISETP.GT.U32.AND P6, PT, R2.reuse, R21, PT ;  /* 0x000000150200720c */ /* 0x040fe20003fc4070 */
[----:B------:R-:W-:Y:S01]  /*14b0*/  IMAD.MOV R6, RZ, RZ, -R6 ;  /* 0x000000ffff067224 */ /* 0x000fe200078e0a06 */
[----:B------:R-:W-:Y:S01]  /*14c0*/  IABS R67, R34 ;  /* 0x0000002200437213 */ /* 0x000fe20000000000 */
[----:B------:R-:W-:Y:S01]  /*14d0*/  IMAD.MOV R8, RZ, RZ, -R8 ;  /* 0x000000ffff087224 */ /* 0x000fe200078e0a08 */
[----:B------:R-:W-:Y:S01]  /*14e0*/  IABS R69, R18 ;  /* 0x0000001200457213 */ /* 0x000fe20000000000 */
[----:B------:R-:W-:Y:S01]  /*14f0*/  IMAD R23, R2, R6, R25 ;  /* 0x0000000602177224 */ /* 0x000fe200078e0219 */
[----:B------:R-:W-:Y:S01]  /*1500*/  SHF.R.S32.HI R5, RZ, 0x5, R5 ;  /* 0x00000005ff057819 */ /* 0x000fe20000011405 */
[----:B------:R-:W-:-:S04]  /*1510*/  IMAD.HI.U32 R6, R4, R31, RZ ;  /* 0x0000001f04067227 */ /* 0x000fc800078e00ff */
[----:B------:R-:W-:Y:S02]  /*1520*/  IMAD R29, R2, R8, R29 ;  /* 0x00000008021d7224 */ /* 0x000fe400078e021d */
[--C-:B------:R-:W-:Y:S01]  /*1530*/  @!P6 IMAD.IADD R21, R21, 0x1, -R2.reuse ;  /* 0x000000011515e824 */ /* 0x100fe200078e0a02 */
[----:B------:R-:W-:Y:S01]  /*1540*/  ISETP.GE.AND P6, PT, R16, RZ, PT ;  /* 0x000000ff1000720c */ /* 0x000fe20003fc6270 */
[--C-:B------:R-:W-:Y:S01]  /*1550*/  @!P3 IMAD.IADD R19, R19, 0x1, -R2.reuse ;  /* 0x000000011313b824 */ /* 0x100fe200078e0a02 */
[----:B------:R-:W-:Y:S01]  /*1560*/  ISETP.GT.U32.AND P3, PT, R2, R15, PT ;  /* 0x0000000f0200720c */ /* 0x000fe20003f64070 */
[----:B------:R-:W-:Y:S02]  /*1570*/  @!P5 IMAD.IADD R3, R3, 0x1, -R2 ;  /* 0x000000010303d824 */ /* 0x000fe400078e0a02 */
[----:B------:R-:W-:Y:S02]  /*1580*/  IMAD.MOV R6, RZ, RZ, -R6 ;  /* 0x000000ffff067224 */ /* 0x000fe400078e0a06 */
[----:B------:R-:W-:Y:S01]  /*1590*/  IMAD.HI.U32 R8, R4, R35, RZ ;  /* 0x0000002304087227 */ /* 0x000fe200078e00ff */
[----:B------:R-:W-:-:S03]  /*15a0*/  ISETP.GT.U32.AND P5, PT, R2, R3, PT ;  /* 0x000000030200720c */ /* 0x000fc60003fa4070 */
[----:B------:R-:W-:Y:S01]  /*15b0*/  @!P4 IMAD.MOV R11, RZ, RZ, -R11 ;  /* 0x000000ffff0bc224 */ /* 0x000fe200078e0a0b */
[C---:B------:R-:W-:Y:S01]  /*15c0*/  ISETP.GT.U32.AND P4, PT, R2.reuse, R19, PT ;  /* 0x000000130200720c */ /* 0x040fe20003f84070 */
[----:B------:R-:W-:Y:S02]  /*15d0*/  IMAD R31, R2, R6, R31 ;  /* 0x00000006021f7224 */ /* 0x000fe400078e021f */
[----:B------:R-:W-:Y:S02]  /*15e0*/  IMAD.MOV R8, RZ, RZ, -R8 ;  /* 0x000000ffff087224 */ /* 0x000fe400078e0a08 */
[----:B------:R-:W-:-:S04]  /*15f0*/  IMAD.HI.U32 R6, R4, R33, RZ ;  /* 0x0000002104067227 */ /* 0x000fc800078e00ff */
[----:B------:R-:W-:Y:S01]  /*1600*/  IMAD R35, R2, R8, R35 ;  /* 0x0000000802237224 */ /* 0x000fe200078e0223 */
[----:B------:R-:W-:Y:S01]  /*1610*/  LOP3.LUT R8, R18, 0x38, RZ, 0xfc, !PT ;  /* 0x0000003812087812 */ /* 0x000fe200078efcff */
[----:B------:R-:W-:Y:S02]  /*1620*/  IMAD.MOV R6, RZ, RZ, -R6 ;  /* 0x000000ffff067224 */ /* 0x000fe400078e0a06 */
[----:B------:R-:W-:Y:S01]  /*1630*/  @!P6 IMAD.MOV R21, RZ, RZ, -R21 ;  /* 0x000000ffff15e224 */ /* 0x000fe200078e0a15 */
[C---:B------:R-:W-:Y:S01]  /*1640*/  ISETP.GT.U32.AND P6, PT, R2.reuse, R35, PT ;  /* 0x000000230200720c */ /* 0x040fe20003fc4070 */
[----:B------:R-:W-:Y:S01]  /*1650*/  @!P3 IMAD.IADD R15, R15, 0x1, -R2 ;  /* 0x000000010f0fb824 */ /* 0x000fe200078e0a02 */
[C---:B------:R-:W-:Y:S01]  /*1660*/  ISETP.GT.U32.AND P3, PT, R2.reuse, R23, PT ;  /* 0x000000170200720c */ /* 0x040fe20003f64070 */
[----:B------:R-:W-:Y:S01]  /*1670*/  IMAD R33, R2, R6, R33 ;  /* 0x0000000602217224 */ /* 0x000fe200078e0221 */
[----:B------:R-:W-:Y:S01]  /*1680*/  IABS R37, R8 ;  /* 0x0000000800257213 */ /* 0x000fe20000000000 */
[----:B------:R-:W-:-:S04]  /*1690*/  IMAD.HI.U32 R6, R4, R27, RZ ;  /* 0x0000001b04067227 */ /* 0x000fc800078e00ff */
[--C-:B------:R-:W-:Y:S01]  /*16a0*/  @!P5 IMAD.IADD R3, R3, 0x1, -R2.reuse ;  /* 0x000000010303d824 */ /* 0x100fe200078e0a02 */
[C---:B------:R-:W-:Y:S01]  /*16b0*/  ISETP.GT.U32.AND P5, PT, R2.reuse, R31, PT ;  /* 0x0000001f0200720c */ /* 0x040fe20003fa4070 */
[----:B------:R-:W-:Y:S01]  /*16c0*/  @!P4 IMAD.IADD R19, R19, 0x1, -R2 ;  /* 0x000000011313c824 */ /* 0x000fe200078e0a02 */
[C---:B------:R-:W-:Y:S01]  /*16d0*/  ISETP.GT.U32.AND P4, PT, R2.reuse, R29, PT ;  /* 0x0000001d0200720c */ /* 0x040fe20003f84070 */
[----:B------:R-:W-:Y:S02]  /*16e0*/  IMAD.MOV R6, RZ, RZ, -R6 ;  /* 0x000000ffff067224 */ /* 0x000fe400078e0a06 */
[----:B------:R-:W-:Y:S02]  /*16f0*/  IMAD.MOV.U32 R25, RZ, RZ, R3 ;  /* 0x000000ffff197224 */ /* 0x000fe400078e0003 */
[----:B------:R-:W-:Y:S01]  /*1700*/  @!P0 IMAD.MOV R19, RZ, RZ, -R19 ;  /* 0x000000ffff138224 */ /* 0x000fe200078e0a13 */
[C---:B------:R-:W-:Y:S01]  /*1710*/  ISETP.GT.U32.AND P0, PT, R2.reuse, R33, PT ;  /* 0x000000210200720c */ /* 0x040fe20003f04070 */
[----:B------:R-:W-:-:S02]  /*1720*/  IMAD R3, R2, R6, R27 ;  /* 0x0000000602037224 */ /* 0x000fc400078e021b */
[--C-:B------:R-:W-:Y:S02]  /*1730*/  @!P6 IMAD.IADD R35, R35, 0x1, -R2.reuse ;  /* 0x000000012323e824 */ /* 0x100fe400078e0a02 */
[--C-:B------:R-:W-:Y:S01]  /*1740*/  @!P3 IMAD.IADD R23, R23, 0x1, -R2.reuse ;  /* 0x000000011717b824 */ /* 0x100fe200078e0a02 */
[----:B------:R-:W-:Y:S01]  /*1750*/  ISETP.GT.U32.AND P6, PT, R2, R3, PT ;  /* 0x000000030200720c */ /* 0x000fe20003fc4070 */
[----:B------:R-:W-:Y:S01]  /*1760*/  @!P2 IMAD.MOV R13, RZ, RZ, -R13 ;  /* 0x000000ffff0da224 */ /* 0x000fe200078e0a0d */
[----:B------:R-:W-:Y:S01]  /*1770*/  ISETP.GE.AND P3, PT, R10, RZ, PT ;  /* 0x000000ff0a00720c */ /* 0x000fe20003f66270 */
[--C-:B------:R-:W-:Y:S01]  /*1780*/  @!P4 IMAD.IADD R29, R29, 0x1, -R2.reuse ;  /* 0x000000011d1dc824 */ /* 0x100fe200078e0a02 */
[----:B------:R-:W-:Y:S01]  /*1790*/  ISETP.GT.U32.AND P2, PT, R2, R23, PT ;  /* 0x000000170200720c */ /* 0x000fe20003f44070 */
[--C-:B------:R-:W-:Y:S01]  /*17a0*/  @!P5 IMAD.IADD R31, R31, 0x1, -R2.reuse ;  /* 0x000000011f1fd824 */ /* 0x100fe200078e0a02 */
[----:B------:R-:W-:Y:S01]  /*17b0*/  LOP3.LUT R10, R18, 0x34, RZ, 0xfc, !PT ;  /* 0x00000034120a7812 */ /* 0x000fe200078efcff */
[----:B------:R-:W-:Y:S01]  /*17c0*/  @!P0 IMAD.IADD R33, R33, 0x1, -R2 ;  /* 0x0000000121218824 */ /* 0x000fe200078e0a02 */
[----:B------:R-:W-:Y:S01]  /*17d0*/  ISETP.GT.U32.AND P5, PT, R2, R29, PT ;  /* 0x0000001d0200720c */ /* 0x000fe20003fa4070 */
[----:B------:R-:W-:Y:S01]  /*17e0*/  IMAD.HI.U32 R6, R4, R37, RZ ;  /* 0x0000002504067227 */ /* 0x000fe200078e00ff */
[----:B------:R-:W-:-:S02]  /*17f0*/  ISETP.GE.AND P4, PT, R12, RZ, PT ;  /* 0x000000ff0c00720c */ /* 0x000fc40003f86270 */
[----:B------:R-:W-:Y:S01]  /*1800*/  LOP3.LUT R12, R18, 0x30, RZ, 0xfc, !PT ;  /* 0x00000030120c7812 */ /* 0x000fe200078efcff */
[--C-:B------:R-:W-:Y:S01]  /*1810*/  @!P6 IMAD.IADD R3, R3, 0x1, -R2.reuse ;  /* 0x000000010303e824 */ /* 0x100fe200078e0a02 */
[----:B------:R-:W-:Y:S01]  /*1820*/  ISETP.GT.U32.AND P6, PT, R2, R33, PT ;  /* 0x000000210200720c */ /* 0x000fe20003fc4070 */
[----:B------:R-:W-:Y:S01]  /*1830*/  @!P3 IMAD.MOV R25, RZ, RZ, -R25 ;  /* 0x000000ffff19b224 */ /* 0x000fe200078e0a19 */
[----:B------:R-:W-:Y:S01]  /*1840*/  ISETP.GE.AND P3, PT, R14, RZ, PT ;  /* 0x000000ff0e00720c */ /* 0x000fe20003f66270 */
[----:B------:R-:W-:Y:S01]  /*1850*/  @!P2 IMAD.IADD R23, R23, 0x1, -R2 ;  /* 0x000000011717a824 */ /* 0x000fe200078e0a02 */
[----:B------:R-:W-:Y:S01]  /*1860*/  ISETP.GE.AND P2, PT, R20, RZ, PT ;  /* 0x000000ff1400720c */ /* 0x000fe20003f46270 */
[----:B------:R-:W-:Y:S01]  /*1870*/  IMAD.MOV R6, RZ, RZ, -R6 ;  /* 0x000000ffff067224 */ /* 0x000fe200078e0a06 */
[----:B------:R-:W-:Y:S01]  /*1880*/  IABS R43, R10 ;  /* 0x0000000a002b7213 */ /* 0x000fe20000000000 */
[----:B------:R-:W-:Y:S01]  /*1890*/  IMAD.MOV.U32 R27, RZ, RZ, R23 ;  /* 0x000000ffff1b7224 */ /* 0x000fe200078e0017 */
[----:B------:R-:W-:Y:S01]  /*18a0*/  IABS R45, R12 ;  /* 0x0000000c002d7213 */ /* 0x000fe20000000000 */
[----:B------:R-:W-:Y:S01]  /*18b0*/  IMAD R23, R2, R6, R37 ;  /* 0x0000000602177224 */ /* 0x000fe200078e0225 */
[----:B------:R-:W-:Y:S01]  /*18c0*/  LOP3.LUT R14, R18, 0x2c, RZ, 0xfc, !PT ;  /* 0x0000002c120e7812 */ /* 0x000fe200078efcff */
[----:B------:R-:W-:Y:S01]  /*18d0*/  @!P1 IMAD.MOV R15, RZ, RZ, -R15 ;  /* 0x000000ffff0f9224 */ /* 0x000fe200078e0a0f */
[C---:B------:R-:W-:Y:S01]  /*18e0*/  ISETP.GT.U32.AND P1, PT, R2.reuse, R31, PT ;  /* 0x0000001f0200720c */ /* 0x040fe20003f24070 */
[--C-:B------:R-:W-:Y:S01]  /*18f0*/  @!P6 IMAD.IADD R33, R33, 0x1, -R2.reuse ;  /* 0x000000012121e824 */ /* 0x100fe200078e0a02 */
[----:B------:R-:W-:Y:S01]  /*1900*/  ISETP.GT.U32.AND P6, PT, R2, R23, PT ;  /* 0x000000170200720c */ /* 0x000fe20003fc4070 */
[----:B------:R-:W-:Y:S01]  /*1910*/  @!P5 IMAD.IADD R29, R29, 0x1, -R2 ;  /* 0x000000011d1dd824 */ /* 0x000fe200078e0a02 */
[----:B------:R-:W-:Y:S01]  /*1920*/  ISETP.GE.AND P5, PT, R22, RZ, PT ;  /* 0x000000ff1600720c */ /* 0x000fe20003fa6270 */
[----:B------:R-:W-:Y:S01]  /*1930*/  IMAD.HI.U32 R6, R4, R43, RZ ;  /* 0x0000002b04067227 */ /* 0x000fe200078e00ff */
[----:B------:R-:W-:-:S02]  /*1940*/  LOP3.LUT R20, R18, 0x24, RZ, 0xfc, !PT ;  /* 0x0000002412147812 */ /* 0x000fc400078efcff */
[----:B------:R-:W-:Y:S01]  /*1950*/  IABS R47, R14 ;  /* 0x0000000e002f7213 */ /* 0x000fe20000000000 */
[----:B------:R-:W-:Y:S01]  /*1960*/  @!P3 IMAD.MOV R29, RZ, RZ, -R29 ;  /* 0x000000ffff1db224 */ /* 0x000fe200078e0a1d */
[C---:B------:R-:W-:Y:S01]  /*1970*/  ISETP.GT.U32.AND P3, PT, R2.reuse, R35, PT ;  /* 0x000000230200720c */ /* 0x040fe20003f64070 */
[----:B------:R-:W-:Y:S01]  /*1980*/  @!P4 IMAD.MOV R27, RZ, RZ, -R27 ;  /* 0x000000ffff1bc224 */ /* 0x000fe200078e0a1b */
[----:B------:R-:W-:Y:S01]  /*1990*/  ISETP.GT.U32.AND P4, PT, R2, R3, PT ;  /* 0x000000030200720c */ /* 0x000fe20003f84070 */
[--C-:B------:R-:W-:Y:S01]  /*19a0*/  @!P1 IMAD.IADD R31, R31, 0x1, -R2.reuse ;  /* 0x000000011f1f9824 */ /* 0x100fe200078e0a02 */
[----:B------:R-:W-:Y:S01]  /*19b0*/  ISETP.GE.AND P1, PT, R24, RZ, PT ;  /* 0x000000ff1800720c */ /* 0x000fe20003f26270 */
[----:B------:R-:W-:Y:S01]  /*19c0*/  @!P6 IMAD.IADD R23, R23, 0x1, -R2 ;  /* 0x000000011717e824 */ /* 0x000fe200078e0a02 */
[----:B------:R-:W-:Y:S01]  /*19d0*/  IABS R51, R20 ;  /* 0x0000001400337213 */ /* 0x000fe20000000000 */
[----:B------:R-:W-:Y:S01]  /*19e0*/  @!P2 IMAD.MOV R31, RZ, RZ, -R31 ;  /* 0x000000ffff1fa224 */ /* 0x000fe200078e0a1f */
[----:B------:R-:W-:Y:S01]  /*19f0*/  ISETP.GE.AND P2, PT, R8, RZ, PT ;  /* 0x000000ff0800720c */ /* 0x000fe20003f46270 */
[----:B------:R-:W-:Y:S01]  /*1a00*/  @!P5 IMAD.MOV R33, RZ, RZ, -R33 ;  /* 0x000000ffff21d224 */ /* 0x000fe200078e0a21 */
[----:B------:R-:W-:Y:S01]  /*1a10*/  ISETP.GT.U32.AND P5, PT, R2, R23, PT ;  /* 0x000000170200720c */ /* 0x000fe20003fa4070 */
[----:B------:R-:W-:Y:S01]  /*1a20*/  IMAD.HI.U32 R8, R4, R45, RZ ;  /* 0x0000002d04087227 */ /* 0x000fe200078e00ff */
[----:B------:R-:W-:-:S02]  /*1a30*/  LOP3.LUT R24, R18, 0x18, RZ, 0xfc, !PT ;  /* 0x0000001812187812 */ /* 0x000fc400078efcff */
[----:B------:R-:W-:Y:S01]  /*1a40*/  LOP3.LUT R22, R18, 0x20, RZ, 0xfc, !PT ;  /* 0x0000002012167812 */ /* 0x000fe200078efcff */
[----:B------:R-:W-:Y:S01]  /*1a50*/  @!P3 IMAD.IADD R35, R35, 0x1, -R2 ;  /* 0x000000012323b824 */ /* 0x000fe200078e0a02 */
[----:B------:R-:W-:Y:S01]  /*1a60*/  ISETP.GE.AND P3, PT, R10, RZ, PT ;  /* 0x000000ff0a00720c */ /* 0x000fe20003f66270 */
[----:B------:R-:W-:Y:S01]  /*1a70*/  IMAD.MOV R10, RZ, RZ, -R6 ;  /* 0x000000ffff0a7224 */ /* 0x000fe200078e0a06 */
[----:B------:R-:W-:Y:S01]  /*1a80*/  IABS R57, R24 ;  /* 0x0000001800397213 */ /* 0x000fe20000000000 */
[----:B------:R-:W-:Y:S01]  /*1a90*/  IMAD.MOV R8, RZ, RZ, -R8 ;  /* 0x000000ffff087224 */ /* 0x000fe200078e0a08 */
[----:B------:R-:W-:Y:S01]  /*1aa0*/  IABS R53, R22 ;  /* 0x0000001600357213 */ /* 0x000fe20000000000 */
[----:B------:R-:W-:Y:S01]  /*1ab0*/  IMAD R43, R2, R10, R43 ;  /* 0x0000000a022b7224 */ /* 0x000fe200078e022b */
[----:B------:R-:W-:Y:S01]  /*1ac0*/  ISETP.GE.AND P0, PT, R26, RZ, PT ;  /* 0x000000ff1a00720c */ /* 0x000fe20003f06270 */
[----:B------:R-:W-:Y:S01]  /*1ad0*/  IMAD R45, R2, R8, R45 ;  /* 0x00000008022d7224 */ /* 0x000fe200078e022d */
[----:B------:R-:W-:Y:S01]  /*1ae0*/  LOP3.LUT R26, R18, 0x14, RZ, 0xfc, !PT ;  /* 0x00000014121a7812 */ /* 0x000fe200078efcff */
[--C-:B------:R-:W-:Y:S01]  /*1af0*/  @!P5 IMAD.IADD R23, R23, 0x1, -R2.reuse ;  /* 0x000000011717d824 */ /* 0x100fe200078e0a02 */
[C---:B------:R-:W-:Y:S01]  /*1b00*/  ISETP.GT.U32.AND P6, PT, R2.reuse, R43, PT ;  /* 0x0000002b0200720c */ /* 0x040fe20003fc4070 */
[----:B------:R-:W-:Y:S01]  /*1b10*/  @!P4 IMAD.IADD R3, R3, 0x1, -R2 ;  /* 0x000000010303c824 */ /* 0x000fe200078e0a02 */
[----:B------:R-:W-:Y:S01]  /*1b20*/  ISETP.GT.U32.AND P5, PT, R2, R45, PT ;  /* 0x0000002d0200720c */ /* 0x000fe20003fa4070 */
[----:B------:R-:W-:Y:S01]  /*1b30*/  IMAD.HI.U32 R6, R4, R47, RZ ;  /* 0x0000002f04067227 */ /* 0x000fe200078e00ff */
[----:B------:R-:W-:-:S02]  /*1b40*/  ISETP.GE.AND P4, PT, R12, RZ, PT ;  /* 0x000000ff0c00720c */ /* 0x000fc40003f86270 */
[----:B------:R-:W-:Y:S01]  /*1b50*/  LOP3.LUT R12, R18, 0x28, RZ, 0xfc, !PT ;  /* 0x00000028120c7812 */ /* 0x000fe200078efcff */
[----:B------:R-:W-:Y:S01]  /*1b60*/  IMAD.HI.U32 R8, R4, R51, RZ ;  /* 0x0000003304087227 */ /* 0x000fe200078e00ff */
[----:B------:R-:W-:Y:S02]  /*1b70*/  IABS R59, R26 ;  /* 0x0000001a003b7213 */ /* 0x000fe40000000000 */
[----:B------:R-:W-:Y:S01]  /*1b80*/  IABS R49, R12 ;  /* 0x0000000c00317213 */ /* 0x000fe20000000000 */
[----:B------:R-:W-:Y:S02]  /*1b90*/  IMAD.MOV R6, RZ, RZ, -R6 ;  /* 0x000000ffff067224 */ /* 0x000fe400078e0a06 */
[--C-:B------:R-:W-:Y:S02]  /*1ba0*/  @!P6 IMAD.IADD R43, R43, 0x1, -R2.reuse ;  /* 0x000000012b2be824 */ /* 0x100fe400078e0a02 */
[----:B------:R-:W-:Y:S02]  /*1bb0*/  @!P5 IMAD.IADD R45, R45, 0x1, -R2 ;  /* 0x000000012d2dd824 */ /* 0x000fe400078e0a02 */
[----:B------:R-:W-:Y:S01]  /*1bc0*/  IMAD.MOV R8, RZ, RZ, -R8 ;  /* 0x000000ffff087224 */ /* 0x000fe200078e0a08 */
[C---:B------:R-:W-:Y:S01]  /*1bd0*/  ISETP.GT.U32.AND P6, PT, R2.reuse, R43, PT ;  /* 0x0000002b0200720c */ /* 0x040fe20003fc4070 */
[----:B------:R-:W-:-:S02]  /*1be0*/  IMAD R47, R2, R6, R47 ;  /* 0x00000006022f7224 */ /* 0x000fc400078e022f */
[----:B------:R-:W-:-:S04]  /*1bf0*/  IMAD.HI.U32 R6, R4, R49, RZ ;  /* 0x0000003104067227 */ /* 0x000fc800078e00ff */
[----:B------:R-:W-:Y:S01]  /*1c00*/  @!P1 IMAD.MOV R35, RZ, RZ, -R35 ;  /* 0x000000ffff239224 */ /* 0x000fe200078e0a23 */
[C---:B------:R-:W-:Y:S01]  /*1c10*/  ISETP.GT.U32.AND P1, PT, R2.reuse, R45, PT ;  /* 0x0000002d0200720c */ /* 0x040fe20003f24070 */
[----:B------:R-:W-:Y:S02]  /*1c20*/  IMAD R51, R2, R8, R51 ;  /* 0x0000000802337224 */ /* 0x000fe400078e0233 */
[----:B------:R-:W-:-:S04]  /*1c30*/  IMAD.HI.U32 R8, R4, R57, RZ ;  /* 0x0000003904087227 */ /* 0x000fc800078e00ff */
[----:B------:R-:W-:Y:S02]  /*1c40*/  IMAD.MOV R10, RZ, RZ, -R6 ;  /* 0x000000ffff0a7224 */ /* 0x000fe400078e0a06 */
[----:B------:R-:W-:Y:S02]  /*1c50*/  IMAD.MOV R8, RZ, RZ, -R8 ;  /* 0x000000ffff087224 */ /* 0x000fe400078e0a08 */
[----:B------:R-:W-:-:S04]  /*1c60*/  IMAD.HI.U32 R6, R4, R53, RZ ;  /* 0x0000003504067227 */ /* 0x000fc800078e00ff */
[----:B------:R-:W-:Y:S01]  /*1c70*/  IMAD R49, R2, R10, R49 ;  /* 0x0000000a02317224 */ /* 0x000fe200078e0231 */
[----:B------:R-:W-:Y:S01]  /*1c80*/  LEA.HI R10, R160, R181, RZ, 0x1b ;  /* 0x000000b5a00a7211 */ /* 0x000fe200078fd8ff */
[C---:B------:R-:W-:Y:S02]  /*1c90*/  IMAD R57, R2.reuse, R8, R57 ;  /* 0x0000000802397224 */ /* 0x040fe400078e0239 */
[----:B------:R-:W-:Y:S01]  /*1ca0*/  IMAD.MOV R6, RZ, RZ, -R6 ;  /* 0x000000ffff067224 */ /* 0x000fe200078e0a06 */
[C---:B------:R-:W-:Y:S01]  /*1cb0*/  ISETP.GT.U32.AND P5, PT, R2.reuse, R49, PT ;  /* 0x000000310200720c */ /* 0x040fe20003fa4070 */
[--C-:B------:R-:W-:Y:S01]  /*1cc0*/  @!P6 IMAD.IADD R43, R43, 0x1, -R2.reuse ;  /* 0x000000012b2be824 */ /* 0x100fe200078e0a02 */
[C---:B------:R-:W-:Y:S01]  /*1cd0*/  ISETP.GT.U32.AND P6, PT, R2.reuse, R47, PT ;  /* 0x0000002f0200720c */ /* 0x040fe20003fc4070 */
[----:B------:R-:W-:Y:S01]  /*1ce0*/  @!P1 IMAD.IADD R45, R45, 0x1, -R2 ;  /* 0x000000012d2d9824 */ /* 0x000fe200078e0a02 */
[C---:B------:R-:W-:Y:S01]  /*1cf0*/  ISETP.GT.U32.AND P1, PT, R2.reuse, R57, PT ;  /* 0x000000390200720c */ /* 0x040fe20003f24070 */
[----:B------:R-:W-:-:S02]  /*1d00*/  IMAD R53, R2, R6, R53 ;  /* 0x0000000602357224 */ /* 0x000fc400078e0235 */
[----:B------:R-:W-:Y:S02]  /*1d10*/  IMAD.MOV.U32 R37, RZ, RZ, R3 ;  /* 0x000000ffff257224 */ /* 0x000fe400078e0003 */
[----:B------:R-:W-:-:S04]  /*1d20*/  IMAD.HI.U32 R6, R4, R59, RZ ;  /* 0x0000003b04067227 */ /* 0x000fc800078e00ff */
[----:B------:R-:W-:-:S04]  /*1d30*/  IMAD.HI.U32 R3, R4, R63, RZ ;  /* 0x0000003f04037227 */ /* 0x000fc800078e00ff */
[----:B------:R-:W-:Y:S02]  /*1d40*/  IMAD.MOV R8, RZ, RZ, -R6 ;  /* 0x000000ffff087224 */ /* 0x000fe400078e0a06 */
[----:B------:R-:W-:Y:S02]  /*1d50*/  IMAD.MOV R3, RZ, RZ, -R3 ;  /* 0x000000ffff037224 */ /* 0x000fe400078e0a03 */
[----:B------:R-:W-:-:S04]  /*1d60*/  IMAD.HI.U32 R6, R4, R61, RZ ;  /* 0x0000003d04067227 */ /* 0x000fc800078e00ff */
[C---:B------:R-:W-:Y:S02]  /*1d70*/  IMAD R63, R2.reuse, R3, R63 ;  /* 0x00000003023f7224 */ /* 0x040fe400078e023f */
[----:B------:R-:W-:Y:S02]  /*1d80*/  IMAD.MOV R6, RZ, RZ, -R6 ;  /* 0x000000ffff067224 */ /* 0x000fe400078e0a06 */
[--C-:B------:R-:W-:Y:S01]  /*1d90*/  @!P6 IMAD.IADD R47, R47, 0x1, -R2.reuse ;  /* 0x000000012f2fe824 */ /* 0x100fe200078e0a02 */
[C---:B------:R-:W-:Y:S01]  /*1da0*/  ISETP.GT.U32.AND P6, PT, R2.reuse, R51, PT ;  /* 0x000000330200720c */ /* 0x040fe20003fc4070 */
[--C-:B------:R-:W-:Y:S01]  /*1db0*/  @!P5 IMAD.IADD R49, R49, 0x1, -R2.reuse ;  /* 0x000000013131d824 */ /* 0x100fe200078e0a02 */
[C---:B------:R-:W-:Y:S01]  /*1dc0*/  ISETP.GT.U32.AND P5, PT, R2.reuse, R53, PT ;  /* 0x000000350200720c */ /* 0x040fe20003fa4070 */
[----:B------:R-:W-:Y:S02]  /*1dd0*/  IMAD.MOV.U32 R41, RZ, RZ, R23 ;  /* 0x000000ffff297224 */ /* 0x000fe400078e0017 */
[----:B------:R-:W-:Y:S01]  /*1de0*/  @!P1 IMAD.IADD R57, R57, 0x1, -R2 ;  /* 0x0000000139399824 */ /* 0x000fe200078e0a02 */
[C---:B------:R-:W-:Y:S01]  /*1df0*/  ISETP.GT.U32.AND P1, PT, R2.reuse, R63, PT ;  /* 0x0000003f0200720c */ /* 0x040fe20003f24070 */
[----:B------:R-:W-:-:S02]  /*1e00*/  IMAD R61, R2, R6, R61 ;  /* 0x00000006023d7224 */ /* 0x000fc400078e023d */
[----:B------:R-:W-:Y:S02]  /*1e10*/  VIADD R16, R10, 0x7c ;  /* 0x0000007c0a107836 */ /* 0x000fe40000000000 */
[----:B------:R-:W-:Y:S01]  /*1e20*/  @!P0 IMAD.MOV R37, RZ, RZ, -R37 ;  /* 0x000000ffff258224 */ /* 0x000fe200078e0a25 */
[C---:B------:R-:W-:Y:S01]  /*1e30*/  ISETP.GT.U32.AND P0, PT, R2.reuse, R47, PT ;  /* 0x0000002f0200720c */ /* 0x040fe20003f04070 */
[----:B------:R-:W-:Y:S01]  /*1e40*/  @!P2 IMAD.MOV R41, RZ, RZ, -R41 ;  /* 0x000000ffff29a224 */ /* 0x000fe200078e0a29 */
[----:B------:R-:W-:Y:S01]  /*1e50*/  ISETP.GT.U32.AND P2, PT, R2, R49, PT ;  /* 0x000000310200720c */ /* 0x000fe20003f44070 */
[----:B------:R-:W-:-:S04]  /*1e60*/  IMAD.HI.U32 R6, R4, R65, RZ ;  /* 0x0000004104067227 */ /* 0x000fc800078e00ff */
[C---:B------:R-:W-:Y:S01]  /*1e70*/  IMAD R59, R2.reuse, R8, R59 ;  /* 0x00000008023b7224 */ /* 0x040fe200078e023b */
[----:B------:R-:W-:Y:S01]  /*1e80*/  IABS R8, R16 ;  /* 0x0000001000087213 */ /* 0x000fe20000000000 */
[----:B------:R-:W-:Y:S02]  /*1e90*/  IMAD.MOV R6, RZ, RZ, -R6 ;  /* 0x000000ffff067224 */ /* 0x000fe400078e0a06 */
[----:B------:R-:W-:Y:S02]  /*1ea0*/  @!P1 IMAD.IADD R63, R63, 0x1, -R2 ;  /* 0x000000013f3f9824 */ /* 0x000fe400078e0a02 */
[C---:B------:R-:W-:Y:S02]  /*1eb0*/  IMAD R65, R2.reuse, R6, R65 ;  /* 0x0000000602417224 */ /* 0x040fe400078e0241 */
[----:B------:R-:W-:Y:S02]  /*1ec0*/  IMAD.MOV.U32 R23, RZ, RZ, R8 ;  /* 0x000000ffff177224 */ /* 0x000fe400078e0008 */
[--C-:B------:R-:W-:Y:S01]  /*1ed0*/  @!P0 IMAD.IADD R47, R47, 0x1, -R2.reuse ;  /* 0x000000012f2f8824 */ /* 0x100fe200078e0a02 */
[C---:B------:R-:W-:Y:S01]  /*1ee0*/  ISETP.GT.U32.AND P1, PT, R2.reuse, R65, PT ;  /* 0x000000410200720c */ /* 0x040fe20003f24070 */
[----:B------:R-:W-:Y:S01]  /*1ef0*/  @!P2 IMAD.IADD R49, R49, 0x1, -R2 ;  /* 0x000000013131a824 */ /* 0x000fe200078e0a02 */
[----:B------:R-:W-:Y:S01]  /*1f00*/  ISETP.GT.U32.AND P0, PT, R2, R59, PT ;  /* 0x0000003b0200720c */ /* 0x000fe20003f04070 */
[----:B------:R-:W-:Y:S01]  /*1f10*/  IMAD.HI.U32 R3, R4, R23, RZ ;  /* 0x0000001704037227 */ /* 0x000fe200078e00ff */
[----:B------:R-:W-:-:S03]  /*1f20*/  ISETP.GT.U32.AND P2, PT, R2, R61, PT ;  /* 0x0000003d0200720c */ /* 0x000fc60003f44070 */
[----:B------:R-:W-:Y:S02]  /*1f30*/  IMAD.MOV R3, RZ, RZ, -R3 ;  /* 0x000000ffff037224 */ /* 0x000fe400078e0a03 */
[--C-:B------:R-:W-:Y:S02]  /*1f40*/  @!P5 IMAD.IADD R53, R53, 0x1, -R2.reuse ;  /* 0x000000013535d824 */ /* 0x100fe400078e0a02 */
[C---:B------:R-:W-:Y:S02]  /*1f50*/  IMAD R3, R2.reuse, R3, R23 ;  /* 0x0000000302037224 */ /* 0x040fe400078e0217 */
[--C-:B------:R-:W-:Y:S01]  /*1f60*/  @!P6 IMAD.IADD R51, R51, 0x1, -R2.reuse ;  /* 0x000000013333e824 */ /* 0x100fe200078e0a02 */
[C---:B------:R-:W-:Y:S01]  /*1f70*/  ISETP.GT.U32.AND P5, PT, R2.reuse, R53, PT ;  /* 0x000000350200720c */ /* 0x040fe20003fa4070 */
[--C-:B------:R-:W-:Y:S01]  /*1f80*/  @!P1 IMAD.IADD R65, R65, 0x1, -R2.reuse ;  /* 0x0000000141419824 */ /* 0x100fe200078e0a02 */
[----:B------:R-:W-:Y:S01]  /*1f90*/  ISETP.GT.U32.AND P1, PT, R2, R3, PT ;  /* 0x000000030200720c */ /* 0x000fe20003f24070 */
[--C-:B------:R-:W-:Y:S01]  /*1fa0*/  @!P0 IMAD.IADD R59, R59, 0x1, -R2.reuse ;  /* 0x000000013b3b8824 */ /* 0x100fe200078e0a02 */
[----:B------:R-:W-:Y:S01]  /*1fb0*/  ISETP.GE.AND P0, PT, R20, RZ, PT ;  /* 0x000000ff1400720c */ /* 0x000fe20003f06270 */
[----:B------:R-:W-:Y:S01]  /*1fc0*/  @!P2 IMAD.IADD R61, R61, 0x1, -R2 ;  /* 0x000000013d3da824 */ /* 0x000fe200078e0a02 */
[----:B------:R-:W-:Y:S01]  /*1fd0*/  ISETP.GE.AND P2, PT, R22, RZ, PT ;  /* 0x000000ff1600720c */ /* 0x000fe20003f46270 */
[----:B------:R-:W-:Y:S01]  /*1fe0*/  VIADD R20, R10, 0x5c ;  /* 0x0000005c0a147836 */ /* 0x000fe20000000000 */
[----:B------:R-:W-:Y:S01]  /*1ff0*/  ISETP.GT.U32.AND P6, PT, R2, R51, PT ;  /* 0x000000330200720c */ /* 0x000fe20003fc4070 */
[----:B------:R-:W-:-:S02]  /*2000*/  VIADD R22, R10, 0x3c ;  /* 0x0000003c0a167836 */ /* 0x000fc40000000000 */
[----:B------:R-:W-:Y:S01]  /*2010*/  VIADD R10, R10, 0x1c ;  /* 0x0000001c0a0a7836 */ /* 0x000fe20000000000 */
[----:B------:R-:W-:Y:S01]  /*2020*/  IABS R23, R20 ;  /* 0x0000001400177213 */ /* 0x000fe20000000000 */
[--C-:B------:R-:W-:Y:S01]  /*2030*/  @!P5 IMAD.IADD R53, R53, 0x1, -R2.reuse ;  /* 0x000000013535d824 */ /* 0x100fe200078e0a02 */
[----:B------:R-:W-:Y:S01]  /*2040*/  IABS R39, R22 ;  /* 0x0000001600277213 */ /* 0x000fe20000000000 */
[----:B------:R-:W-:Y:S01]  /*2050*/  @!P3 IMAD.MOV R43, RZ, RZ, -R43 ;  /* 0x000000ffff2bb224 */ /* 0x000fe200078e0a2b */
[----:B------:R-:W-:Y:S01]  /*2060*/  IABS R55, R10 ;  /* 0x0000000a00377213 */ /* 0x000fe20000000000 */
[----:B------:R-:W-:Y:S01]  /*2070*/  @!P1 IMAD.IADD R3, R3, 0x1, -R2 ;  /* 0x0000000103039824 */ /* 0x000fe200078e0a02 */
[----:B------:R-:W-:Y:S01]  /*2080*/  ISETP.GE.AND P5, PT, R12, RZ, PT ;  /* 0x000000ff0c00720c */ /* 0x000fe20003fa6270 */
[----:B------:R-:W-:Y:S01]  /*2090*/  IMAD.HI.U32 R6, R4, R23, RZ ;  /* 0x0000001704067227 */ /* 0x000fe200078e00ff */
[C---:B------:R-:W-:Y:S02]  /*20a0*/  ISETP.GT.U32.AND P3, PT, R2.reuse, R59, PT ;  /* 0x0000003b0200720c */ /* 0x040fe40003f64070 */
[----:B------:R-:W-:Y:S01]  /*20b0*/  ISETP.GT.U32.AND P1, PT, R2, R57, PT ;  /* 0x000000390200720c */ /* 0x000fe20003f24070 */
[----:B------:R-:W-:-:S04]  /*20c0*/  IMAD.HI.U32 R12, R4, R55, RZ ;  /* 0x00000037040c7227 */ /* 0x000fc800078e00ff */
[----:B------:R-:W-:-:S04]  /*20d0*/  IMAD.HI.U32 R8, R4, R39, RZ ;  /* 0x0000002704087227 */ /* 0x000fc800078e00ff */
[----:B------:R-:W-:Y:S01]  /*20e0*/  @!P6 IMAD.IADD R51, R51, 0x1, -R2 ;  /* 0x000000013333e824 */ /* 0x000fe200078e0a02 */
[----:B------:R-:W-:Y:S01]  /*20f0*/  ISETP.GE.AND P6, PT, R14, RZ, PT ;  /* 0x000000ff0e00720c */ /* 0x000fe20003fc6270 */
[----:B------:R-:W-:Y:S01]  /*2100*/  @!P4 IMAD.MOV R45, RZ, RZ, -R45 ;  /* 0x000000ffff2dc224 */ /* 0x000fe200078e0a2d */
[----:B------:R-:W-:Y:S01]  /*2110*/  ISETP.GT.U32.AND P4, PT, R2, R61, PT ;  /* 0x0000003d0200720c */ /* 0x000fe20003f84070 */
[----:B------:R-:W-:-:S04]  /*2120*/  IMAD.HI.U32 R14, R4, R67, RZ ;  /* 0x00000043040e7227 */ /* 0x000fc800078e00ff */
[----:B------:R-:W-:Y:S02]  /*2130*/  IMAD.MOV R6, RZ, RZ, -R6 ;  /* 0x000000ffff067224 */ /* 0x000fe400078e0a06 */
[----:B------:R-:W-:Y:S02]  /*2140*/  IMAD.MOV R12, RZ, RZ, -R12 ;  /* 0x000000ffff0c7224 */ /* 0x000fe400078e0a0c */
[----:B------:R-:W-:Y:S02]  /*2150*/  IMAD.MOV R8, RZ, RZ, -R8 ;  /* 0x000000ffff087224 */ /* 0x000fe400078e0a08 */
[----:B------:R-:W-:-:S04]  /*2160*/  IMAD.HI.U32 R4, R4, R69, RZ ;  /* 0x0000004504047227 */ /* 0x000fc800078e00ff */
[C---:B------:R-:W-:Y:S02]  /*2170*/  IMAD R23, R2.reuse, R6, R23 ;  /* 0x0000000602177224 */ /* 0x040fe400078e0217 */
[C---:B------:R-:W-:Y:S02]  /*2180*/  IMAD R55, R2.reuse, R12, R55 ;  /* 0x0000000c02377224 */ /* 0x040fe400078e0237 */
[C---:B------:R-:W-:Y:S02]  /*2190*/  IMAD R39, R2.reuse, R8, R39 ;  /* 0x0000000802277224 */ /* 0x040fe400078e0227 */
[----:B------:R-:W-:Y:S02]  /*21a0*/  IMAD.MOV R4, RZ, RZ, -R4 ;  /* 0x000000ffff047224 */ /* 0x000fe400078e0a04 */
[----:B------:R-:W-:Y:S01]  /*21b0*/  @!P0 IMAD.MOV R51, RZ, RZ, -R51 ;  /* 0x000000ffff338224 */ /* 0x000fe200078e0a33 */
[C---:B------:R-:W-:Y:S01]  /*21c0*/  ISETP.GT.U32.AND P0, PT, R2.reuse, R65, PT ;  /* 0x000000410200720c */ /* 0x040fe20003f04070 */
[----:B------:R-:W-:Y:S01]  /*21d0*/  @!P2 IMAD.MOV R53, RZ, RZ, -R53 ;  /* 0x000000ffff35a224 */ /* 0x000fe200078e0a35 */
[C---:B------:R-:W-:Y:S01]  /*21e0*/  ISETP.GT.U32.AND P2, PT, R2.reuse, R23, PT ;  /* 0x000000170200720c */ /* 0x040fe20003f44070 */
[----:B------:R-:W-:Y:S01]  /*21f0*/  @!P3 IMAD.IADD R59, R59, 0x1, -R2 ;  /* 0x000000013b3bb824 */ /* 0x000fe200078e0a02 */
[C---:B------:R-:W-:Y:S01]  /*2200*/  ISETP.GT.U32.AND P3, PT, R2.reuse, R55, PT ;  /* 0x000000370200720c */ /* 0x040fe20003f64070 */
[C---:B------:R-:W-:Y:S01]  /*2210*/  IMAD R69, R2.reuse, R4, R69 ;  /* 0x0000000402457224 */ /* 0x040fe200078e0245 */
[----:B------:R-:W-:Y:S01]  /*2220*/  SHF.R.S32.HI R4, RZ, 0x2, R160 ;  /* 0x00000002ff047819 */ /* 0x000fe200000114a0 */
[--C-:B------:R-:W-:Y:S01]  /*2230*/  @!P1 IMAD.IADD R57, R57, 0x1, -R2.reuse ;  /* 0x0000000139399824 */ /* 0x100fe200078e0a02 */
[C---:B------:R-:W-:Y:S01]  /*2240*/  ISETP.GT.U32.AND P1, PT, R2.reuse, R39, PT ;  /* 0x000000270200720c */ /* 0x040fe20003f24070 */
[----:B------:R-:W-:Y:S01]  /*2250*/  @!P4 IMAD.IADD R61, R61, 0x1, -R2 ;  /* 0x000000013d3dc824 */ /* 0x000fe200078e0a02 */
[----:B------:R-:W-:Y:S01]  /*2260*/  ISETP.GT.U32.AND P4, PT, R2, R69, PT ;  /* 0x000000450200720c */ /* 0x000fe20003f84070 */
[----:B------:R-:W-:Y:S01]  /*2270*/  IMAD.MOV R14, RZ, RZ, -R14 ;  /* 0x000000ffff0e7224 */ /* 0x000fe200078e0a0e */
[----:B------:R-:W-:Y:S01]  /*2280*/  SGXT R4, R4, 0x1 ;  /* 0x000000010404781a */ /* 0x000fe20000000200 */
[----:B------:R-:W-:Y:S01]  /*2290*/  @!P5 IMAD.MOV R49, RZ, RZ, -R49 ;  /* 0x000000ffff31d224 */ /* 0x000fe200078e0a31 */
[C---:B------:R-:W-:Y:S01]  /*22a0*/  ISETP.GT.U32.AND P5, PT, R2.reuse, R63, PT ;  /* 0x0000003f0200720c */ /* 0x040fe20003fa4070 */
[----:B------:R-:W-:Y:S01]  /*22b0*/  IMAD R67, R2, R14, R67 ;  /* 0x0000000e02437224 */ /* 0x000fe200078e0243 */
[----:B------:R-:W-:Y:S01]  /*22c0*/  LOP3.LUT R71, R4, 0x90, RZ, 0xc0, !PT ;  /* 0x0000009004477812 */ /* 0x000fe200078ec0ff */
[----:B------:R-:W-:Y:S01]  /*22d0*/  @!P6 IMAD.MOV R47, RZ, RZ, -R47 ;  /* 0x000000ffff2fe224 */ /* 0x000fe200078e0a2f */
[C---:B------:R-:W-:Y:S01]  /*22e0*/  ISETP.GT.U32.AND P6, PT, R2.reuse, R3, PT ;  /* 0x000000030200720c */ /* 0x040fe20003fc4070 */
[--C-:B------:R-:W-:Y:S01]  /*22f0*/  @!P0 IMAD.IADD R65, R65, 0x1, -R2.reuse ;  /* 0x0000000141418824 */ /* 0x100fe200078e0a02 */
[----:B------:R-:W-:Y:S01]  /*2300*/  ISETP.GT.U32.AND P0, PT, R2, R67, PT ;  /* 0x000000430200720c */ /* 0x000fe20003f04070 */
[--C-:B------:R-:W-:Y:S01]  /*2310*/  @!P2 IMAD.IADD R23, R23, 0x1, -R2.reuse ;  /* 0x000000011717a824 */ /* 0x100fe200078e0a02 */
[----:B------:R-:W-:Y:S01]  /*2320*/  ISETP.GE.AND P2, PT, R26, RZ, PT ;  /* 0x000000ff1a00720c */ /* 0x000fe20003f46270 */
        /* <DEDUP_REMOVED lines=11> */
[C---:B------:R-:W-:Y:S01]  /*23e0*/  ISETP.GT.U32.AND P0, PT, R2.reuse, R23, PT ;  /* 0x000000170200720c */ /* 0x040fe20003f04070 */
[----:B------:R-:W-:Y:S01]  /*23f0*/  @!P2 IMAD.MOV R59, RZ, RZ, -R59 ;  /* 0x000000ffff3ba224 */ /* 0x000fe200078e0a3b */
[C---:B------:R-:W-:Y:S01]  /*2400*/  ISETP.GT.U32.AND P2, PT, R2.reuse, R39, PT ;  /* 0x000000270200720c */ /* 0x040fe20003f44070 */
[----:B------:R-:W-:Y:S01]  /*2410*/  @!P3 IMAD.MOV R63, RZ, RZ, -R63 ;  /* 0x000000ffff3fb224 */ /* 0x000fe200078e0a3f */
[C---:B------:R-:W-:Y:S01]  /*2420*/  ISETP.GT.U32.AND P3, PT, R2.reuse, R69, PT ;  /* 0x000000450200720c */ /* 0x040fe20003f64070 */
[----:B------:R-:W-:Y:S01]  /*2430*/  @!P1 IMAD.MOV R61, RZ, RZ, -R61 ;  /* 0x000000ffff3d9224 */ /* 0x000fe200078e0a3d */
[C---:B------:R-:W-:Y:S01]  /*2440*/  ISETP.GT.U32.AND P1, PT, R2.reuse, R55, PT ;  /* 0x000000370200720c */ /* 0x040fe20003f24070 */
[----:B------:R-:W-:Y:S01]  /*2450*/  @!P4 IMAD.MOV R65, RZ, RZ, -R65 ;  /* 0x000000ffff41c224 */ /* 0x000fe200078e0a41 */
[----:B------:R-:W-:Y:S01]  /*2460*/  ISETP.GT.U32.AND P4, PT, R2, R67, PT ;  /* 0x000000430200720c */ /* 0x000fe20003f84070 */
[----:B------:R-:W-:Y:S01]  /*2470*/  @!P5 IMAD.MOV R3, RZ, RZ, -R3 ;  /* 0x000000ffff03d224 */ /* 0x000fe200078e0a03 */
[----:B------:R-:W-:Y:S01]  /*2480*/  LOP3.LUT R4, R160, 0x1f, RZ, 0xc0, !PT ;  /* 0x0000001fa0047812 */ /* 0x000fe200078ec0ff */
[----:B------:R-:W-:Y:S01]  /*2490*/  @!P6 IMAD.MOV R57, RZ, RZ, -R57 ;  /* 0x000000ffff39e224 */ /* 0x000fe200078e0a39 */
        /* <DEDUP_REMOVED lines=9> */
[----:B------:R-:W-:Y:S01]  /*2530*/  @!P4 IMAD.IADD R67, R67, 0x1, -R2 ;  /* 0x000000014343c824 */ /* 0x000fe200078e0a02 */
[----:B------:R-:W-:Y:S01]  /*2540*/  ISETP.NE.AND P4, PT, R17, RZ, PT ;  /* 0x000000ff1100720c */ /* 0x000fe20003f85270 */
[----:B------:R-:W0:Y:S01]  /*2550*/  LDC R160, c[0x0][0x238] ;  /* 0x00008e00ffa07b82 */ /* 0x000e220000000800 */
[----:B------:R-:W-:Y:S01]  /*2560*/  LOP3.LUT R2, RZ, R17, RZ, 0x33, !PT ;  /* 0x00000011ff027212 */ /* 0x000fe200078e33ff */
[----:B------:R-:W-:Y:S01]  /*2570*/  @!P6 IMAD.MOV R23, RZ, RZ, -R23 ;  /* 0x000000ffff17e224 */ /* 0x000fe200078e0a17 */
[----:B------:R-:W-:Y:S01]  /*2580*/  LOP3.LUT R244, R71, 0xf60, R244, 0xf8, !PT ;  /* 0x00000f6047f47812 */ /* 0x000fe200078ef8f4 */
[----:B------:R-:W-:Y:S01]  /*2590*/  @!P0 IMAD.MOV R39, RZ, RZ, -R39 ;  /* 0x000000ffff278224 */ /* 0x000fe200078e0a27 */
[C---:B------:R-:W-:Y:S01]  /*25a0*/  SEL R3, R2.reuse, R3, !P4 ;  /* 0x0000000302037207 */ /* 0x040fe20006000000 */
[----:B------:R-:W-:Y:S01]  /*25b0*/  @!P2 IMAD.MOV R55, RZ, RZ, -R55 ;  /* 0x000000ffff37a224 */ /* 0x000fe200078e0a37 */
[C---:B------:R-:W-:Y:S01]  /*25c0*/  SEL R11, R2.reuse, R11, !P4 ;  /* 0x0000000b020b7207 */ /* 0x040fe20006000000 */
[----:B------:R-:W-:Y:S01]  /*25d0*/  @!P3 IMAD.MOV R67, RZ, RZ, -R67 ;  /* 0x000000ffff43b224 */ /* 0x000fe200078e0a43 */
[C---:B------:R-:W-:Y:S01]  /*25e0*/  SEL R7, R2.reuse, R7, !P4 ;  /* 0x0000000702077207 */ /* 0x040fe20006000000 */
[----:B------:R-:W-:Y:S01]  /*25f0*/  @!P1 IMAD.MOV R69, RZ, RZ, -R69 ;  /* 0x000000ffff459224 */ /* 0x000fe200078e0a45 */
[C---:B------:R-:W-:Y:S01]  /*2600*/  SEL R9, R2.reuse, R9, !P4 ;  /* 0x0000000902097207 */ /* 0x040fe20006000000 */
[----:B------:R-:W-:Y:S01]  /*2610*/  IMAD R3, R3, UR4, RZ ;  /* 0x0000000403037c24 */ /* 0x000fe2000f8e02ff */
        /* <DEDUP_REMOVED lines=50> */
[----:B------:R-:W-:Y:S01]  /*2940*/  SEL R65, R2, R65, !P4 ;  /* 0x0000004102417207 */ /* 0x000fe20006000000 */
[----:B------:R-:W-:Y:S01]  /*2950*/  IMAD R0, R0, UR5, RZ ;  /* 0x0000000500007c24 */ /* 0x000fe2000f8e02ff */
[C---:B------:R-:W-:Y:S01]  /*2960*/  SEL R67, R2.reuse, R67, !P4 ;  /* 0x0000004302437207 */ /* 0x040fe20006000000 */
[----:B------:R-:W-:Y:S01]  /*2970*/  UIADD3 UR5, UR6, 0x1000, URZ ;  /* 0x0000100006057890 */ /* 0x000fe2000fffe03f */
[----:B------:R-:W-:Y:S01]  /*2980*/  SEL R2, R2, R69, !P4 ;  /* 0x0000004502027207 */ /* 0x000fe20006000000 */
[----:B------:R-:W-:Y:S01]  /*2990*/  IMAD R59, R59, UR4, RZ ;  /* 0x000000043b3b7c24 */ /* 0x000fe2000f8e02ff */
[----:B------:R-:W-:Y:S01]  /*29a0*/  SHF.R.S32.HI R174, RZ, 0x1f, R3 ;  /* 0x0000001fffae7819 */ /* 0x000fe20000011403 */
[----:B------:R-:W-:Y:S01]  /*29b0*/  IMAD R61, R61, UR4, RZ ;  /* 0x000000043d3d7c24 */ /* 0x000fe2000f8e02ff */
[----:B------:R-:W-:Y:S01]  /*29c0*/  SHF.R.S32.HI R168, RZ, 0x1f, R11 ;  /* 0x0000001fffa87819 */ /* 0x000fe2000001140b */
[----:B------:R-:W-:Y:S01]  /*29d0*/  IMAD R2, R2, UR4, RZ ;  /* 0x0000000402027c24 */ /* 0x000fe2000f8e02ff */
[----:B------:R-:W-:Y:S01]  /*29e0*/  IADD3 R178, P2, R11, UR10, RZ ;  /* 0x0000000a0bb27c10 */ /* 0x000fe2000ff5e0ff */
[----:B------:R-:W-:Y:S01]  /*29f0*/  IMAD R63, R63, UR4, RZ ;  /* 0x000000043f3f7c24 */ /* 0x000fe2000f8e02ff */
[----:B------:R-:W-:Y:S01]  /*2a00*/  IADD3 R3, P5, R3, UR10, RZ ;  /* 0x0000000a03037c10 */ /* 0x000fe2000ffbe0ff */
[----:B------:R-:W-:Y:S01]  /*2a10*/  IMAD R65, R65, UR4, RZ ;  /* 0x0000000441417c24 */ /* 0x000fe2000f8e02ff */
[----:B------:R-:W-:Y:S01]  /*2a20*/  SHF.R.S32.HI R172, RZ, 0x1f, R7 ;  /* 0x0000001fffac7819 */ /* 0x000fe20000011407 */
[----:B------:R-:W-:Y:S01]  /*2a30*/  IMAD R67, R67, UR4, RZ ;  /* 0x0000000443437c24 */ /* 0x000fe2000f8e02ff */
[----:B------:R-:W-:Y:S01]  /*2a40*/  IADD3 R180, P4, R7, UR10, RZ ;  /* 0x0000000a07b47c10 */ /* 0x000fe2000ff9e0ff */
[----:B------:R-:W-:Y:S01]  /*2a50*/  USHF.R.U32.HI UR5, URZ, 0x4, UR5 ;  /* 0x000000043f057899 */ /* 0x000fe20008011605 */
[----:B------:R-:W-:Y:S01]  /*2a60*/  SHF.R.S32.HI R170, RZ, 0x1f, R9 ;  /* 0x0000001fffaa7819 */ /* 0x000fe20000011409 */
[----:B------:R-:W-:Y:S01]  /*2a70*/  USHF.R.U32.HI UR4, URZ, 0x4, UR6 ;  /* 0x000000043f047899 */ /* 0x000fe20008011606 */
[----:B------:R-:W-:Y:S01]  /*2a80*/  IADD3 R179, P3, R9, UR10, RZ ;  /* 0x0000000a09b37c10 */ /* 0x000fe2000ff7e0ff */
[C---:B0-----:R-:W-:Y:S01]  /*2a90*/  IMAD.SHL.U32 R248, R160.reuse, 0x20, RZ ;  /* 0x00000020a0f87824 */ /* 0x041fe200078e00ff */
[----:B------:R-:W-:Y:S01]  /*2aa0*/  SHF.R.S32.HI R166, RZ, 0x1f, R13 ;  /* 0x0000001fffa67819 */ /* 0x000fe2000001140d */
[----:B------:R-:W-:Y:S01]  /*2ab0*/  USGXT.U32 UR4, UR4, 0xe ;  /* 0x0000000e0404789a */ /* 0x000fe20008000000 */
[----:B------:R-:W-:Y:S01]  /*2ac0*/  IADD3 R177, P1, R13, UR10, RZ ;  /* 0x0000000a0db17c10 */ /* 0x000fe2000ff3e0ff */
[----:B------:R-:W-:Y:S01]  /*2ad0*/  IMAD R252, R160, 0x5, RZ ;  /* 0x00000005a0fc7824 */ /* 0x000fe200078e02ff */
[----:B------:R-:W-:Y:S01]  /*2ae0*/  IADD3.X R168, R168, UR11, RZ, P2, !PT ;  /* 0x0000000ba8a87c10 */ /* 0x000fe200097fe4ff */
[----:B------:R-:W-:Y:S01]  /*2af0*/  IMAD.SHL.U32 R251, R160, 0x4, RZ ;  /* 0x00000004a0fb7824 */ /* 0x000fe200078e00ff */
[----:B------:R-:W-:Y:S01]  /*2b00*/  IADD3.X R174, R174, UR11, RZ, P5, !PT ;  /* 0x0000000baeae7c10 */ /* 0x000fe2000affe4ff */
[----:B------:R-:W-:Y:S01]  /*2b10*/  IMAD R250, R160, 0x3, RZ ;  /* 0x00000003a0fa7824 */ /* 0x000fe200078e02ff */
[----:B------:R-:W-:Y:S01]  /*2b20*/  IADD3.X R172, R172, UR11, RZ, P4, !PT ;  /* 0x0000000bacac7c10 */ /* 0x000fe2000a7fe4ff */
[----:B------:R-:W-:Y:S01]  /*2b30*/  IMAD.SHL.U32 R249, R160, 0x2, RZ ;  /* 0x00000002a0f97824 */ /* 0x000fe200078e00ff */
[----:B------:R-:W-:-:S02]  /*2b40*/  IADD3.X R170, R170, UR11, RZ, P3, !PT ;  /* 0x0000000baaaa7c10 */ /* 0x000fc40009ffe4ff */
[----:B------:R-:W-:Y:S02]  /*2b50*/  CS2R R68, SRZ ;  /* 0x0000000000447805 */ /* 0x000fe4000001ff00 */
[----:B------:R-:W-:Y:S02]  /*2b60*/  SHF.R.S32.HI R22, RZ, 0x1f, R27 ;  /* 0x0000001fff167819 */ /* 0x000fe4000001141b */
[----:B------:R-:W-:Y:S02]  /*2b70*/  CS2R R70, SRZ ;  /* 0x0000000000467805 */ /* 0x000fe4000001ff00 */
[----:B------:R-:W-:Y:S02]  /*2b80*/  IADD3 R167, P2, R27, UR10, RZ ;  /* 0x0000000a1ba77c10 */ /* 0x000fe4000ff5e0ff */
[----:B------:R-:W-:Y:S02]  /*2b90*/  CS2R R26, SRZ ;  /* 0x00000000001a7805 */ /* 0x000fe4000001ff00 */
[----:B------:R-:W-:-:S02]  /*2ba0*/  SHF.R.S32.HI R164, RZ, 0x1f, R15 ;  /* 0x0000001fffa47819 */ /* 0x000fc4000001140f */
[----:B------:R-:W-:Y:S02]  /*2bb0*/  IADD3 R176, P0, R15, UR10, RZ ;  /* 0x0000000a0fb07c10 */ /* 0x000fe4000ff1e0ff */
[----:B------:R-:W-:Y:S02]  /*2bc0*/  SHF.R.S32.HI R158, RZ, 0x1f, R19 ;  /* 0x0000001fff9e7819 */ /* 0x000fe40000011413 */
[----:B------:R-:W-:Y:S02]  /*2bd0*/  IADD3 R175, P6, R19, UR10, RZ ;  /* 0x0000000a13af7c10 */ /* 0x000fe4000ffde0ff */
[----:B------:R-:W-:Y:S02]  /*2be0*/  SHF.R.S32.HI R156, RZ, 0x1f, R21 ;  /* 0x0000001fff9c7819 */ /* 0x000fe40000011415 */
[----:B------:R-:W-:Y:S02]  /*2bf0*/  IADD3 R173, P5, R21, UR10, RZ ;  /* 0x0000000a15ad7c10 */ /* 0x000fe4000ffbe0ff */
[----:B------:R-:W-:-:S02]  /*2c00*/  SHF.R.S32.HI R154, RZ, 0x1f, R23 ;  /* 0x0000001fff9a7819 */ /* 0x000fc40000011417 */
[----:B------:R-:W-:Y:S02]  /*2c10*/  IADD3 R171, P4, R23, UR10, RZ ;  /* 0x0000000a17ab7c10 */ /* 0x000fe4000ff9e0ff */
[----:B------:R-:W-:Y:S02]  /*2c20*/  SHF.R.S32.HI R152, RZ, 0x1f, R25 ;  /* 0x0000001fff987819 */ /* 0x000fe40000011419 */
[----:B------:R-:W-:Y:S02]  /*2c30*/  IADD3 R169, P3, R25, UR10, RZ ;  /* 0x0000000a19a97c10 */ /* 0x000fe4000ff7e0ff */
[----:B------:R-:W-:Y:S02]  /*2c40*/  CS2R R24, SRZ ;  /* 0x0000000000187805 */ /* 0x000fe4000001ff00 */
[----:B------:R-:W-:Y:S02]  /*2c50*/  IADD3.X R166, R166, UR11, RZ, P1, !PT ;  /* 0x0000000ba6a67c10 */ /* 0x000fe40008ffe4ff */
[----:B------:R-:W-:-:S02]  /*2c60*/  SHF.R.S32.HI R20, RZ, 0x1f, R29 ;  /* 0x0000001fff147819 */ /* 0x000fc4000001141d */
[----:B------:R-:W-:Y:S02]  /*2c70*/  IADD3 R165, P1, R29, UR10, RZ ;  /* 0x0000000a1da57c10 */ /* 0x000fe4000ff3e0ff */
[----:B------:R-:W-:Y:S02]  /*2c80*/  CS2R R28, SRZ ;  /* 0x00000000001c7805 */ /* 0x000fe4000001ff00 */
[----:B------:R-:W-:Y:S02]  /*2c90*/  IADD3.X R22, R22, UR11, RZ, P2, !PT ;  /* 0x0000000b16167c10 */ /* 0x000fe400097fe4ff */
[----:B------:R-:W-:Y:S02]  /*2ca0*/  IADD3.X R164, R164, UR11, RZ, P0, !PT ;  /* 0x0000000ba4a47c10 */ /* 0x000fe400087fe4ff */
[----:B------:R-:W-:Y:S02]  /*2cb0*/  IADD3.X R158, R158, UR11, RZ, P6, !PT ;  /* 0x0000000b9e9e7c10 */ /* 0x000fe4000b7fe4ff */
[----:B------:R-:W-:-:S02]  /*2cc0*/  IADD3.X R156, R156, UR11, RZ, P5, !PT ;  /* 0x0000000b9c9c7c10 */ /* 0x000fc4000affe4ff */
[----:B------:R-:W-:Y:S02]  /*2cd0*/  IADD3.X R154, R154, UR11, RZ, P4, !PT ;  /* 0x0000000b9a9a7c10 */ /* 0x000fe4000a7fe4ff */
[----:B------:R-:W-:Y:S02]  /*2ce0*/  IADD3.X R152, R152, UR11, RZ, P3, !PT ;  /* 0x0000000b98987c10 */ /* 0x000fe40009ffe4ff */
[----:B------:R-:W-:Y:S02]  /*2cf0*/  SHF.R.S32.HI R11, RZ, 0x1f, R41 ;  /* 0x0000001fff0b7819 */ /* 0x000fe40000011429 */
[----:B------:R-:W-:Y:S02]  /*2d00*/  IADD3 R21, P2, R41, UR10, RZ ;  /* 0x0000000a29157c10 */ /* 0x000fe4000ff5e0ff */
[----:B------:R-:W-:Y:S02]  /*2d10*/  CS2R R40, SRZ ;  /* 0x0000000000287805 */ /* 0x000fe4000001ff00 */
[----:B------:R-:W-:-:S02]  /*2d20*/  SHF.R.S32.HI R18, RZ, 0x1f, R31 ;  /* 0x0000001fff127819 */ /* 0x000fc4000001141f */
[----:B------:R-:W-:Y:S02]  /*2d30*/  IADD3 R159, P0, R31, UR10, RZ ;  /* 0x0000000a1f9f7c10 */ /* 0x000fe4000ff1e0ff */
[----:B------:R-:W-:Y:S02]  /*2d40*/  CS2R R30, SRZ ;  /* 0x00000000001e7805 */ /* 0x000fe4000001ff00 */
        /* <DEDUP_REMOVED lines=12> */
[----:B------:R-:W-:Y:S02]  /*2e10*/  IADD3.X R20, R20, UR11, RZ, P1, !PT ;  /* 0x0000000b14147c10 */ /* 0x000fe40008ffe4ff */
[----:B------:R-:W-:Y:S02]  /*2e20*/  SHF.R.S32.HI R10, RZ, 0x1f, R43 ;  /* 0x0000001fff0a7819 */ /* 0x000fe4000001142b */
[----:B------:R-:W-:Y:S02]  /*2e30*/  IADD3 R19, P1, R43, UR10, RZ ;  /* 0x0000000a2b137c10 */ /* 0x000fe4000ff3e0ff */
[----:B------:R-:W-:-:S02]  /*2e40*/  CS2R R42, SRZ ;  /* 0x00000000002a7805 */ /* 0x000fc4000001ff00 */
[----:B------:R-:W-:Y:S02]  /*2e50*/  IADD3.X R11, R11, UR11, RZ, P2, !PT ;  /* 0x0000000b0b0b7c10 */ /* 0x000fe400097fe4ff */
[----:B------:R-:W-:Y:S02]  /*2e60*/  IADD3.X R18, R18, UR11, RZ, P0, !PT ;  /* 0x0000000b12127c10 */ /* 0x000fe400087fe4ff */
[----:B------:R-:W-:Y:S02]  /*2e70*/  IADD3.X R16, R16, UR11, RZ, P6, !PT ;  /* 0x0000000b10107c10 */ /* 0x000fe4000b7fe4ff */
[----:B------:R-:W-:Y:S02]  /*2e80*/  IADD3.X R14, R14, UR11, RZ, P5, !PT ;  /* 0x0000000b0e0e7c10 */ /* 0x000fe4000affe4ff */
[----:B------:R-:W-:Y:S02]  /*2e90*/  IADD3.X R13, R13, UR11, RZ, P4, !PT ;  /* 0x0000000b0d0d7c10 */ /* 0x000fe4000a7fe4ff */
[----:B------:R-:W-:-:S02]  /*2ea0*/  IADD3.X R12, R12, UR11, RZ, P3, !PT ;  /* 0x0000000b0c0c7c10 */ /* 0x000fc40009ffe4ff */
[----:B------:R-:W-:Y:S02]  /*2eb0*/  SHF.R.S32.HI R221, RZ, 0x1f, R55 ;  /* 0x0000001fffdd7819 */ /* 0x000fe40000011437 */
[----:B------:R-:W-:Y:S02]  /*2ec0*/  IADD3 R223, P2, R55, UR10, RZ ;  /* 0x0000000a37df7c10 */ /* 0x000fe4000ff5e0ff */
[----:B------:R-:W-:Y:S02]  /*2ed0*/  CS2R R54, SRZ ;  /* 0x0000000000367805 */ /* 0x000fe4000001ff00 */
[----:B------:R-:W-:Y:S02]  /*2ee0*/  SHF.R.S32.HI R9, RZ, 0x1f, R45 ;  /* 0x0000001fff097819 */ /* 0x000fe4000001142d */
[----:B------:R-:W-:Y:S02]  /*2ef0*/  IADD3 R17, P0, R45, UR10, RZ ;  /* 0x0000000a2d117c10 */ /* 0x000fe4000ff1e0ff */
[----:B------:R-:W-:-:S02]  /*2f00*/  CS2R R44, SRZ ;  /* 0x00000000002c7805 */ /* 0x000fc4000001ff00 */
        /* <DEDUP_REMOVED lines=12> */
[----:B------:R-:W-:Y:S02]  /*2fd0*/  IADD3.X R10, R10, UR11, RZ, P1, !PT ;  /* 0x0000000b0a0a7c10 */ /* 0x000fe40008ffe4ff */
[----:B------:R-:W-:Y:S02]  /*2fe0*/  SHF.R.S32.HI R225, RZ, 0x1f, R57 ;  /* 0x0000001fffe17819 */ /* 0x000fe40000011439 */
[----:B------:R-:W-:Y:S02]  /*2ff0*/  IADD3 R227, P1, R57, UR10, RZ ;  /* 0x0000000a39e37c10 */ /* 0x000fe4000ff3e0ff */
[----:B------:R-:W-:Y:S02]  /*3000*/  CS2R R56, SRZ ;  /* 0x0000000000387805 */ /* 0x000fe4000001ff00 */
[----:B------:R-:W-:Y:S02]  /*3010*/  IADD3.X R221, R221, UR11, RZ, P2, !PT ;  /* 0x0000000bdddd7c10 */ /* 0x000fe400097fe4ff */
[----:B------:R-:W-:-:S02]  /*3020*/  IADD3.X R9, R9, UR11, RZ, P0, !PT ;  /* 0x0000000b09097c10 */ /* 0x000fc400087fe4ff */
[----:B------:R-:W-:Y:S02]  /*3030*/  IADD3.X R8, R8, UR11, RZ, P6, !PT ;  /* 0x0000000b08087c10 */ /* 0x000fe4000b7fe4ff */
[----:B------:R-:W-:Y:S02]  /*3040*/  IADD3.X R209, R209, UR11, RZ, P5, !PT ;  /* 0x0000000bd1d17c10 */ /* 0x000fe4000affe4ff */
[----:B------:R-:W-:Y:S02]  /*3050*/  IADD3.X R213, R213, UR11, RZ, P4, !PT ;  /* 0x0000000bd5d57c10 */ /* 0x000fe4000a7fe4ff */
[----:B------:R-:W-:Y:S02]  /*3060*/  IADD3.X R217, R217, UR11, RZ, P3, !PT ;  /* 0x0000000bd9d97c10 */ /* 0x000fe40009ffe4ff */
[----:B------:R-:W-:Y:S02]  /*3070*/  SHF.R.S32.HI R241, RZ, 0x1f, R2 ;  /* 0x0000001ffff17819 */ /* 0x000fe40000011402 */
[----:B------:R-:W-:Y:S01]  /*3080*/  IADD3 R242, P2, R2, UR10, RZ ;  /* 0x0000000a02f27c10 */ /* 0x000fe2000ff5e0ff */
[----:B------:R-:W-:Y:S01]  /*3090*/  IMAD R2, R4, UR7, RZ ;  /* 0x0000000704027c24 */ /* 0x000fe2000f8e02ff */
[----:B------:R-:W-:Y:S01]  /*30a0*/  IADD3 R231, P0, R59, UR10, RZ ;  /* 0x0000000a3be77c10 */ /* 0x000fe2000ff1e0ff */
[----:B------:R-:W-:Y:S01]  /*30b0*/  ULDC UR7, c[0x0][0x238] ;  /* 0x00008e0000077ab9 */ /* 0x000fe20000000800 */
[----:B------:R-:W-:-:S02]  /*30c0*/  IADD3 R234, P6, R61, UR10, RZ ;  /* 0x0000000a3dea7c10 */ /* 0x000fc4000ffde0ff */
[----:B------:R-:W-:Y:S02]  /*30d0*/  IADD3 R236, P5, R63, UR10, RZ ;  /* 0x0000000a3fec7c10 */ /* 0x000fe4000ffbe0ff */
[----:B------:R-:W-:Y:S02]  /*30e0*/  IADD3 R238, P4, R65, UR10, RZ ;  /* 0x0000000a41ee7c10 */ /* 0x000fe4000ff9e0ff */
[----:B------:R-:W-:Y:S01]  /*30f0*/  IADD3 R240, P3, R67, UR10, RZ ;  /* 0x0000000a43f07c10 */ /* 0x000fe2000ff7e0ff */
[----:B------:R-:W-:Y:S01]  /*3100*/  USGXT.U32 UR10, UR5, 0xe ;  /* 0x0000000e050a789a */ /* 0x000fe20008000000 */
[----:B------:R-:W-:Y:S02]  /*3110*/  IADD3.X R225, R225, UR11, RZ, P1, !PT ;  /* 0x0000000be1e17c10 */ /* 0x000fe40008ffe4ff */
[----:B------:R-:W-:Y:S02]  /*3120*/  SHF.R.S32.HI R229, RZ, 0x1f, R59 ;  /* 0x0000001fffe57819 */ /* 0x000fe4000001143b */
[----:B------:R-:W-:-:S02]  /*3130*/  CS2R R58, SRZ ;  /* 0x00000000003a7805 */ /* 0x000fc4000001ff00 */
[----:B------:R-:W-:Y:S02]  /*3140*/  SHF.R.S32.HI R233, RZ, 0x1f, R61 ;  /* 0x0000001fffe97819 */ /* 0x000fe4000001143d */
[----:B------:R-:W-:Y:S02]  /*3150*/  CS2R R60, SRZ ;  /* 0x00000000003c7805 */ /* 0x000fe4000001ff00 */
[----:B------:R-:W-:Y:S02]  /*3160*/  SHF.R.S32.HI R235, RZ, 0x1f, R63 ;  /* 0x0000001fffeb7819 */ /* 0x000fe4000001143f */
[----:B------:R-:W-:Y:S02]  /*3170*/  CS2R R62, SRZ ;  /* 0x00000000003e7805 */ /* 0x000fe4000001ff00 */
[----:B------:R-:W-:Y:S02]  /*3180*/  SHF.R.S32.HI R237, RZ, 0x1f, R65 ;  /* 0x0000001fffed7819 */ /* 0x000fe40000011441 */
[----:B------:R-:W-:-:S02]  /*3190*/  CS2R R64, SRZ ;  /* 0x0000000000407805 */ /* 0x000fc4000001ff00 */
[----:B------:R-:W-:Y:S02]  /*31a0*/  SHF.R.S32.HI R239, RZ, 0x1f, R67 ;  /* 0x0000001fffef7819 */ /* 0x000fe40000011443 */
[----:B------:R-:W-:Y:S02]  /*31b0*/  CS2R R66, SRZ ;  /* 0x0000000000427805 */ /* 0x000fe4000001ff00 */
[----:B------:R-:W-:Y:S01]  /*31c0*/  IADD3 R7, P1, R0, UR8, RZ ;  /* 0x0000000800077c10 */ /* 0x000fe2000ff3e0ff */
[----:B------:R-:W-:Y:S01]  /*31d0*/  UMOV UR8, 0xffffff80 ;  /* 0xffffff8000087882 */ /* 0x000fe20000000000 */
[----:B------:R-:W-:Y:S01]  /*31e0*/  IADD3.X R229, R229, UR11, RZ, P0, !PT ;  /* 0x0000000be5e57c10 */ /* 0x000fe200087fe4ff */
[----:B------:R-:W-:Y:S01]  /*31f0*/  UMOV UR5, URZ ;  /* 0x0000003f00057c82 */ /* 0x000fe20008000000 */
[----:B------:R-:W-:Y:S01]  /*3200*/  IADD3.X R233, R233, UR11, RZ, P6, !PT ;  /* 0x0000000be9e97c10 */ /* 0x000fe2000b7fe4ff */
[----:B------:R-:W-:Y:S01]  /*3210*/  UMOV UR18, UR10 ;  /* 0x0000000a00127c82 */ /* 0x000fe20008000000 */
[----:B------:R-:W-:-:S02]  /*3220*/  IADD3.X R235, R235, UR11, RZ, P5, !PT ;  /* 0x0000000bebeb7c10 */ /* 0x000fc4000affe4ff */
[----:B------:R-:W-:Y:S02]  /*3230*/  IADD3.X R237, R237, UR11, RZ, P4, !PT ;  /* 0x0000000beded7c10 */ /* 0x000fe4000a7fe4ff */
[----:B------:R-:W-:Y:S02]  /*3240*/  IADD3.X R239, R239, UR11, RZ, P3, !PT ;  /* 0x0000000befef7c10 */ /* 0x000fe40009ffe4ff */
[----:B------:R-:W-:Y:S02]  /*3250*/  IADD3.X R241, R241, UR11, RZ, P2, !PT ;  /* 0x0000000bf1f17c10 */ /* 0x000fe400097fe4ff */
[----:B------:R-:W-:Y:S01]  /*3260*/  LEA.HI.X.SX32 R6, R0, UR9, 0x1, P1 ;  /* 0x0000000900067c11 */ /* 0x000fe200088f0eff */
[----:B------:R-:W-:Y:S01]  /*3270*/  UMOV UR9, 0x3fffffef ;  /* 0x3fffffef00097882 */ /* 0x000fe20000000000 */
[----:B------:R-:W-:Y:S01]  /*3280*/  SHF.R.S32.HI R246, RZ, 0x1f, R2 ;  /* 0x0000001ffff67819 */ /* 0x000fe20000011402 */
[----:B------:R-:W-:Y:S01]  /*3290*/  IMAD.U32 R0, RZ, RZ, UR15 ;  /* 0x0000000fff007e24 */ /* 0x000fe2000f8e00ff */
[----:B------:R-:W-:Y:S01]  /*32a0*/  LOP3.LUT R160, R244, 0x10, RZ, 0x3c, !PT ;  /* 0x00000010f4a07812 */ /* 0x000fe200078e3cff */
[----:B------:R-:W-:-:S02]  /*32b0*/  USHF.R.S32.HI UR15, URZ, 0x1f, UR14 ;  /* 0x0000001f3f0f7899 */ /* 0x000fc4000801140e */
[----:B------:R-:W-:-:S12]  /*32c0*/  UIADD3.64 UR8, UR4, -UR8, URZ ;  /* 0x8000000804087297 */ /* 0x000fd8000fffe03f */
.L_x_1:
[----:B------:R-:W0:Y:S01]  /*32d0*/  LDC R186, c[0x0][0x238] ;  /* 0x00008e00ffba7b82 */ /* 0x000e220000000800 */
[C---:B------:R-:W-:Y:S02]  /*32e0*/  ISETP.GT.AND P2, PT, R0.reuse, 0x2, PT ;  /* 0x000000020000780c */ /* 0x040fe40003f44270 */
[C---:B------:R-:W-:Y:S02]  /*32f0*/  IADD3 R160, P0, R249.reuse, R7, RZ ;  /* 0x00000007f9a07210 */ /* 0x040fe40007f1e0ff */
[----:B------:R-:W-:Y:S02]  /*3300*/  PRMT R162, RZ, 0x7610, R162 ;  /* 0x00007610ffa27816 */ /* 0x000fe400000000a2 */
[----:B------:R-:W-:Y:S02]  /*3310*/  LEA.HI.X.SX32 R161, R249, R6, 0x1, P0 ;  /* 0x00000006f9a17211 */ /* 0x000fe400000f0eff */
[C---:B------:R-:W-:Y:S02]  /*3320*/  ISETP.GT.AND P0, PT, R0.reuse, 0x4, PT ;  /* 0x000000040000780c */ /* 0x040fe40003f04270 */
[----:B------:R-:W-:-:S02]  /*3330*/  ISETP.GT.AND P4, PT, R0, 0x3, PT ;  /* 0x000000030000780c */ /* 0x000fc40003f84270 */
[CC--:B------:R-:W-:Y:S01]  /*3340*/  IADD3 R182, P1, R250.reuse, R7.reuse, RZ ;  /* 0x00000007fab67210 */ /* 0x0c0fe20007f3e0ff */
[----:B------:R1:W2:Y:S01]  /*3350*/  @P2 LDG.E.U8 R162, desc[UR12][R160.64] ;  /* 0x0000000ca0a22981 */ /* 0x0002a2000c1e1100 */
[----:B------:R-:W-:Y:S02]  /*3360*/  PRMT R192, RZ, 0x7610, R192 ;  /* 0x00007610ffc07816 */ /* 0x000fe400000000c0 */
[----:B------:R-:W-:Y:S02]  /*3370*/  PRMT R163, RZ, 0x7610, R163 ;  /* 0x00007610ffa37816 */ /* 0x000fe400000000a3 */
[-C--:B------:R-:W-:Y:S02]  /*3380*/  LEA.HI.X.SX32 R183, R250, R6.reuse, 0x1, P1 ;  /* 0x00000006fab77211 */ /* 0x080fe400008f0eff */
[C---:B-1----:R-:W-:Y:S01]  /*3390*/  IADD3 R160, P2, R251.reuse, R7, RZ ;  /* 0x00000007fba07210 */ /* 0x042fe20007f5e0ff */
[----:B0-----:R-:W-:Y:S01]  /*33a0*/  IMAD R187, R186, 0x6, RZ ;  /* 0x00000006babb7824 */ /* 0x001fe200078e02ff */
[----:B------:R-:W-:Y:S01]  /*33b0*/  ISETP.GT.AND P3, PT, R0, 0x5, PT ;  /* 0x000000050000780c */ /* 0x000fe20003f64270 */
[----:B------:R-:W3:Y:S01]  /*33c0*/  @P4 LDG.E.U8 R163, desc[UR12][R182.64] ;  /* 0x0000000cb6a34981 */ /* 0x000ee2000c1e1100 */
[----:B------:R-:W-:-:S05]  /*33d0*/  LEA.HI.X.SX32 R161, R251, R6, 0x1, P2 ;  /* 0x00000006fba17211 */ /* 0x000fca00010f0eff */
[----:B------:R0:W4:Y:S02]  /*33e0*/  @P0 LDG.E.U8 R192, desc[UR12][R160.64] ;  /* 0x0000000ca0c00981 */ /* 0x000124000c1e1100 */
[----:B0-----:R-:W-:-:S04]  /*33f0*/  IADD3 R160, P0, R187, R7, RZ ;  /* 0x00000007bba07210 */ /* 0x001fc80007f1e0ff */
[-C--:B------:R-:W-:Y:S02]  /*3400*/  LEA.HI.X.SX32 R161, R187, R6.reuse, 0x1, P0 ;  /* 0x00000006bba17211 */ /* 0x080fe400000f0eff */
[----:B------:R-:W0:Y:S01]  /*3410*/  LDC R187, c[0x0][0x238] ;  /* 0x00008e00ffbb7b82 */ /* 0x000e220000000800 */
[----:B------:R-:W-:Y:S02]  /*3420*/  IADD3 R182, P1, R252, R7, RZ ;  /* 0x00000007fcb67210 */ /* 0x000fe40007f3e0ff */
[----:B------:R-:W-:Y:S01]  /*3430*/  PRMT R193, RZ, 0x7610, R193 ;  /* 0x00007610ffc17816 */ /* 0x000fe200000000c1 */
[----:B------:R-:W-:Y:S01]  /*3440*/  IMAD R186, R186, 0x7, RZ ;  /* 0x00000007baba7824 */ /* 0x000fe200078e02ff */
[----:B------:R-:W-:Y:S02]  /*3450*/  LEA.HI.X.SX32 R183, R252, R6, 0x1, P1 ;  /* 0x00000006fcb77211 */ /* 0x000fe400008f0eff */
[----:B------:R-:W-:-:S03]  /*3460*/  ISETP.GT.AND P2, PT, R0, 0x6, PT ;  /* 0x000000060000780c */ /* 0x000fc60003f44270 */
[----:B------:R1:W5:Y:S01]  /*3470*/  @P3 LDG.E.U8 R193, desc[UR12][R182.64] ;  /* 0x0000000cb6c13981 */ /* 0x000362000c1e1100 */
[----:B------:R-:W-:Y:S02]  /*3480*/  PRMT R199, RZ, 0x7610, R199 ;  /* 0x00007610ffc77816 */ /* 0x000fe400000000c7 */
[----:B-1----:R-:W-:-:S07]  /*3490*/  IADD3 R182, P3, R186, R7, RZ ;  /* 0x00000007bab67210 */ /* 0x002fce0007f7e0ff */
[----:B------:R1:W2:Y:S01]  /*34a0*/  @P2 LDG.E.U8 R199, desc[UR12][R160.64] ;  /* 0x0000000ca0c72981 */ /* 0x0002a2000c1e1100 */
[----:B------:R-:W-:Y:S01]  /*34b0*/  LEA.HI.X.SX32 R183, R186, R6, 0x1, P3 ;  /* 0x00000006bab77211 */ /* 0x000fe200018f0eff */
[----:B0-----:R-:W-:-:S05]  /*34c0*/  IMAD.SHL.U32 R186, R187, 0x8, RZ ;  /* 0x00000008bbba7824 */ /* 0x001fca00078e00ff */
[----:B-1----:R-:W-:-:S04]  /*34d0*/  IADD3 R160, P4, R186, R7, RZ ;  /* 0x00000007baa07210 */ /* 0x002fc80007f9e0ff */
[----:B------:R-:W-:Y:S02]  /*34e0*/  LEA.HI.X.SX32 R161, R186, R6, 0x1, P4 ;  /* 0x00000006baa17211 */ /* 0x000fe400020f0eff */
[----:B------:R-:W0:Y:S01]  /*34f0*/  LDC R186, c[0x0][0x238] ;  /* 0x00008e00ffba7b82 */ /* 0x000e220000000800 */
[C---:B------:R-:W-:Y:S02]  /*3500*/  ISETP.GT.AND P1, PT, R0.reuse, 0x7, PT ;  /* 0x000000070000780c */ /* 0x040fe40003f24270 */
[----:B------:R-:W-:Y:S01]  /*3510*/  PRMT R200, RZ, 0x7610, R200 ;  /* 0x00007610ffc87816 */ /* 0x000fe200000000c8 */
[----:B------:R-:W-:Y:S01]  /*3520*/  IMAD R187, R187, 0x9, RZ ;  /* 0x00000009bbbb7824 */ /* 0x000fe200078e02ff */
[----:B------:R-:W-:Y:S02]  /*3530*/  ISETP.GT.AND P0, PT, R0, 0x8, PT ;  /* 0x000000080000780c */ /* 0x000fe40003f04270 */
[----:B------:R-:W-:-:S07]  /*3540*/  PRMT R201, RZ, 0x7610, R201 ;  /* 0x00007610ffc97816 */ /* 0x000fce00000000c9 */
[----:B------:R1:W2:Y:S04]  /*3550*/  @P1 LDG.E.U8 R200, desc[UR12][R182.64] ;  /* 0x0000000cb6c81981 */ /* 0x0002a8000c1e1100 */
[----:B------:R0:W2:Y:S01]  /*3560*/  @P0 LDG.E.U8 R201, desc[UR12][R160.64] ;  /* 0x0000000ca0c90981 */ /* 0x0000a2000c1e1100 */
[----:B-1----:R-:W-:-:S04]  /*3570*/  IADD3 R182, P3, R187, R7, RZ ;  /* 0x00000007bbb67210 */ /* 0x002fc80007f7e0ff */
[----:B------:R-:W-:Y:S01]  /*3580*/  LEA.HI.X.SX32 R183, R187, R6, 0x1, P3 ;  /* 0x00000006bbb77211 */ /* 0x000fe200018f0eff */
[----:B0-----:R-:W-:-:S05]  /*3590*/  IMAD R187, R186, 0xa, RZ ;  /* 0x0000000ababb7824 */ /* 0x001fca00078e02ff */
[----:B------:R-:W-:-:S04]  /*35a0*/  IADD3 R160, P4, R187, R7, RZ ;  /* 0x00000007bba07210 */ /* 0x000fc80007f9e0ff */
[----:B------:R-:W-:Y:S02]  /*35b0*/  LEA.HI.X.SX32 R161, R187, R6, 0x1, P4 ;  /* 0x00000006bba17211 */ /* 0x000fe400020f0eff */
[----:B------:R-:W0:Y:S01]  /*35c0*/  LDC R187, c[0x0][0x238] ;  /* 0x00008e00ffbb7b82 */ /* 0x000e220000000800 */
[----:B------:R-:W-:Y:S02]  /*35d0*/  ISETP.GT.AND P2, PT, R0, 0x9, PT ;  /* 0x000000090000780c */ /* 0x000fe40003f44270 */
        /* <DEDUP_REMOVED lines=12> */
[C---:B------:R-:W-:Y:S02]  /*36a0*/  ISETP.GT.AND P0, PT, R0.reuse, 0xb, PT ;  /* 0x0000000b0000780c */ /* 0x040fe40003f04270 */
[----:B------:R-:W-:Y:S01]  /*36b0*/  PRMT R204, RZ, 0x7610, R204 ;  /* 0x00007610ffcc7816 */ /* 0x000fe200000000cc */
[----:B------:R-:W-:Y:S01]  /*36c0*/  IMAD R187, R187, 0xd, RZ ;  /* 0x0000000dbbbb7824 */ /* 0x000fe200078e02ff */
[C---:B------:R-:W-:Y:S02]  /*36d0*/  ISETP.GT.AND P2, PT, R0.reuse, 0xc, PT ;  /* 0x0000000c0000780c */ /* 0x040fe40003f44270 */
[----:B------:R-:W-:Y:S02]  /*36e0*/  ISETP.GT.AND P1, PT, R0, 0xd, PT ;  /* 0x0000000d0000780c */ /* 0x000fe40003f24270 */
[----:B------:R-:W-:-:S05]  /*36f0*/  PRMT R205, RZ, 0x7610, R205 ;  /* 0x00007610ffcd7816 */ /* 0x000fca00000000cd */
[----:B------:R1:W2:Y:S01]  /*3700*/  @P0 LDG.E.U8 R204, desc[UR12][R182.64] ;  /* 0x0000000cb6cc0981 */ /* 0x0002a2000c1e1100 */
[----:B------:R-:W-:-:S03]  /*3710*/  PRMT R206, RZ, 0x7610, R206 ;  /* 0x00007610ffce7816 */ /* 0x000fc600000000ce */
[----:B------:R-:W2:Y:S01]  /*3720*/  @P2 LDG.E.U8 R205, desc[UR12][R160.64] ;  /* 0x0000000ca0cd2981 */ /* 0x000ea2000c1e1100 */
[----:B-1----:R-:W-:-:S04]  /*3730*/  IADD3 R182, P3, R187, R7, RZ ;  /* 0x00000007bbb67210 */ /* 0x002fc80007f7e0ff */
[----:B------:R-:W-:Y:S01]  /*3740*/  LEA.HI.X.SX32 R183, R187, R6, 0x1, P3 ;  /* 0x00000006bbb77211 */ /* 0x000fe200018f0eff */
[----:B0-----:R-:W-:Y:S01]  /*3750*/  IMAD R187, R186, 0xe, RZ ;  /* 0x0000000ebabb7824 */ /* 0x001fe200078e02ff */
[----:B------:R-:W-:Y:S01]  /*3760*/  ISETP.GT.AND P2, PT, R0, 0xf, PT ;  /* 0x0000000f0000780c */ /* 0x000fe20003f44270 */
[----:B------:R-:W-:Y:S02]  /*3770*/  IMAD R186, R186, 0xf, RZ ;  /* 0x0000000fbaba7824 */ /* 0x000fe400078e02ff */
[----:B------:R0:W2:Y:S01]  /*3780*/  @P1 LDG.E.U8 R206, desc[UR12][R182.64] ;  /* 0x0000000cb6ce1981 */ /* 0x0000a2000c1e1100 */
[----:B------:R-:W-:Y:S02]  /*3790*/  ISETP.GT.AND P1, PT, R0, RZ, PT ;  /* 0x000000ff0000720c */ /* 0x000fe40003f24270 */
[----:B------:R-:W-:Y:S02]  /*37a0*/  PRMT R208, RZ, 0x7610, R208 ;  /* 0x00007610ffd07816 */ /* 0x000fe400000000d0 */
[----:B0-----:R-:W-:-:S04]  /*37b0*/  IADD3 R182, P3, R186, R7, RZ ;  /* 0x00000007bab67210 */ /* 0x001fc80007f7e0ff */
[----:B------:R-:W-:Y:S02]  /*37c0*/  LEA.HI.X.SX32 R183, R186, R6, 0x1, P3 ;  /* 0x00000006bab77211 */ /* 0x000fe400018f0eff */
[----:B------:R-:W-:Y:S01]  /*37d0*/  PRMT R210, RZ, 0x7610, R210 ;  /* 0x00007610ffd27816 */ /* 0x000fe200000000d2 */
[----:B------:R-:W0:Y:S02]  /*37e0*/  LDC R186, c[0x0][0x238] ;  /* 0x00008e00ffba7b82 */ /* 0x000e240000000800 */
[----:B------:R1:W2:Y:S01]  /*37f0*/  @P2 LDG.E.U8 R208, desc[UR12][R182.64] ;  /* 0x0000000cb6d02981 */ /* 0x0002a2000c1e1100 */
[----:B------:R-:W-:Y:S01]  /*3800*/  IADD3 R160, P4, R187, R7, RZ ;  /* 0x00000007bba07210 */ /* 0x000fe20007f9e0ff */
[----:B-1----:R-:W-:Y:S02]  /*3810*/  @P1 IMAD.MOV.U32 R182, RZ, RZ, R7 ;  /* 0x000000ffffb61224 */ /* 0x002fe400078e0007 */
[----:B------:R-:W-:-:S05]  /*3820*/  @P1 IMAD.MOV.U32 R183, RZ, RZ, R6 ;  /* 0x000000ffffb71224 */ /* 0x000fca00078e0006 */
[----:B------:R1:W2:Y:S01]  /*3830*/  @P1 LDG.E.U8 R210, desc[UR12][R182.64] ;  /* 0x0000000cb6d21981 */ /* 0x0002a2000c1e1100 */
[----:B------:R-:W-:Y:S02]  /*3840*/  LEA.HI.X.SX32 R161, R187, R6, 0x1, P4 ;  /* 0x00000006bba17211 */ /* 0x000fe400020f0eff */
[----:B------:R-:W-:Y:S01]  /*3850*/  ISETP.GT.AND P0, PT, R0, 0xe, PT ;  /* 0x0000000e0000780c */ /* 0x000fe20003f04270 */
[----:B------:R-:W3:Y:S08]  /*3860*/  LDC R187, c[0x0][0x238] ;  /* 0x00008e00ffbb7b82 */ /* 0x000ef00000000800 */
[----:B-1----:R-:W1:Y:S01]  /*3870*/  LDC R183, c[0x0][0x238] ;  /* 0x00008e00ffb77b82 */ /* 0x002e620000000800 */
[----:B------:R-:W-:-:S02]  /*3880*/  PRMT R207, RZ, 0x7610, R207 ;  /* 0x00007610ffcf7816 */ /* 0x000fc400000000cf */
[----:B------:R-:W-:-:S04]  /*3890*/  ISETP.GT.AND P4, PT, R0, 0x1, PT ;  /* 0x000000010000780c */ /* 0x000fc80003f84270 */
[----:B------:R4:W2:Y:S01]  /*38a0*/  @P0 LDG.E.U8 R207, desc[UR12][R160.64] ;  /* 0x0000000ca0cf0981 */ /* 0x0008a2000c1e1100 */
[----:B------:R-:W-:Y:S02]  /*38b0*/  PRMT R212, RZ, 0x7610, R212 ;  /* 0x00007610ffd47816 */ /* 0x000fe400000000d4 */
[----:B----4-:R-:W-:-:S04]  /*38c0*/  IADD3 R160, P0, R7, UR7, RZ ;  /* 0x0000000707a07c10 */ /* 0x010fc8000ff1e0ff */
[----:B0-----:R-:W-:Y:S01]  /*38d0*/  LEA.HI.X.SX32 R161, R186, R6, 0x1, P0 ;  /* 0x00000006baa17211 */ /* 0x001fe200000f0eff */
[----:B-1----:R-:W-:-:S04]  /*38e0*/  IMAD.SHL.U32 R183, R183, 0x10, RZ ;  /* 0x00000010b7b77824 */ /* 0x002fc800078e00ff */
[----:B------:R0:W4:Y:S01]  /*38f0*/  @P4 LDG.E.U8 R212, desc[UR12][R160.64] ;  /* 0x0000000ca0d44981 */ /* 0x000122000c1e1100 */
[-C--:B------:R-:W-:Y:S01]  /*3900*/  IADD3 R182, P0, R183, R7.reuse, RZ ;  /* 0x00000007b7b67210 */ /* 0x080fe20007f1e0ff */
[C---:B---3--:R-:W-:Y:S02]  /*3910*/  IMAD.SHL.U32 R183, R187.reuse, 0x10, RZ ;  /* 0x00000010bbb77824 */ /* 0x048fe400078e00ff */
[----:B0-----:R-:W-:Y:S02]  /*3920*/  IMAD R161, R187, 0x11, RZ ;  /* 0x00000011bba17824 */ /* 0x001fe400078e02ff */
[----:B------:R-:W0:Y:S03]  /*3930*/  LDC R187, c[0x0][0x238] ;  /* 0x00008e00ffbb7b82 */ /* 0x000e260000000800 */
[----:B------:R-:W-:Y:S02]  /*3940*/  IADD3 R160, P1, R161, R7, RZ ;  /* 0x00000007a1a07210 */ /* 0x000fe40007f3e0ff */
[----:B------:R-:W-:Y:S01]  /*3950*/  ISETP.GT.AND P2, PT, R0, 0x10, PT ;  /* 0x000000100000780c */ /* 0x000fe20003f44270 */
[----:B0-----:R-:W-:-:S02]  /*3960*/  IMAD R161, R187, 0x11, RZ ;  /* 0x00000011bba17824 */ /* 0x001fc400078e02ff */
[----:B------:R-:W0:Y:S01]  /*3970*/  LDC R187, c[0x0][0x238] ;  /* 0x00008e00ffbb7b82 */ /* 0x000e220000000800 */
[----:B------:R-:W-:Y:S02]  /*3980*/  ISETP.GT.AND P3, PT, R0, 0x11, PT ;  /* 0x000000110000780c */ /* 0x000fe40003f64270 */
[----:B------:R-:W-:Y:S02]  /*3990*/  PRMT R194, RZ, 0x7610, R194 ;  /* 0x00007610ffc27816 */ /* 0x000fe400000000c2 */
[----:B------:R-:W-:Y:S02]  /*39a0*/  LEA.HI.X.SX32 R183, R183, R6, 0x1, P0 ;  /* 0x00000006b7b77211 */ /* 0x000fe400000f0eff */
[----:B------:R-:W-:-:S03]  /*39b0*/  PRMT R195, RZ, 0x7610, R195 ;  /* 0x00007610ffc37816 */ /* 0x000fc600000000c3 */
[----:B------:R0:W3:Y:S01]  /*39c0*/  @P2 LDG.E.U8 R194, desc[UR12][R182.64] ;  /* 0x0000000cb6c22981 */ /* 0x0000e2000c1e1100 */
[----:B------:R-:W-:Y:S02]  /*39d0*/  LEA.HI.X.SX32 R161, R161, R6, 0x1, P1 ;  /* 0x00000006a1a17211 */ /* 0x000fe400008f0eff */
[----:B------:R-:W-:-:S03]  /*39e0*/  ISETP.GT.AND P4, PT, R0, 0x13, PT ;  /* 0x000000130000780c */ /* 0x000fc60003f84270 */
[----:B------:R1:W3:Y:S01]  /*39f0*/  @P3 LDG.E.U8 R195, desc[UR12][R160.64] ;  /* 0x0000000ca0c33981 */ /* 0x0002e2000c1e1100 */
[----:B0-----:R-:W-:Y:S02]  /*3a00*/  IMAD R183, R187, 0x12, RZ ;  /* 0x00000012bbb77824 */ /* 0x001fe400078e02ff */
[----:B------:R-:W-:-:S03]  /*3a10*/  IMAD R187, R186, 0x13, RZ ;  /* 0x00000013babb7824 */ /* 0x000fc600078e02ff */
[-C--:B------:R-:W-:Y:S02]  /*3a20*/  IADD3 R182, P2, R183, R7.reuse, RZ ;  /* 0x00000007b7b67210 */ /* 0x080fe40007f5e0ff */
[----:B------:R-:W0:Y:S01]  /*3a30*/  LDC R183, c[0x0][0x238] ;  /* 0x00008e00ffb77b82 */ /* 0x000e220000000800 */
[C---:B-1----:R-:W-:Y:S02]  /*3a40*/  IADD3 R160, P1, R187.reuse, R7, RZ ;  /* 0x00000007bba07210 */ /* 0x042fe40007f3e0ff */
[----:B------:R-:W-:Y:S02]  /*3a50*/  PRMT R185, RZ, 0x7610, R185 ;  /* 0x00007610ffb97816 */ /* 0x000fe400000000b9 */
[----:B------:R-:W-:-:S03]  /*3a60*/  LEA.HI.X.SX32 R161, R187, R6, 0x1, P1 ;  /* 0x00000006bba17211 */ /* 0x000fc600008f0eff */
[----:B------:R-:W1:Y:S02]  /*3a70*/  LDC R187, c[0x0][0x238] ;  /* 0x00008e00ffbb7b82 */ /* 0x000e640000000800 */
[----:B------:R5:W3:Y:S06]  /*3a80*/  @P4 LDG.E.U8 R185, desc[UR12][R160.64] ;  /* 0x0000000ca0b94981 */ /* 0x000aec000c1e1100 */
[----:B-----5:R-:W5:Y:S01]  /*3a90*/  LDC R161, c[0x0][0x238] ;  /* 0x00008e00ffa17b82 */ /* 0x020f620000000800 */
[----:B------:R-:W-:Y:S01]  /*3aa0*/  ISETP.GT.AND P0, PT, R0, 0x12, PT ;  /* 0x000000120000780c */ /* 0x000fe20003f04270 */
[----:B0-----:R-:W-:Y:S01]  /*3ab0*/  IMAD R183, R183, 0x12, RZ ;  /* 0x00000012b7b77824 */ /* 0x001fe200078e02ff */
[----:B------:R-:W-:Y:S01]  /*3ac0*/  PRMT R188, RZ, 0x7610, R188 ;  /* 0x00007610ffbc7816 */ /* 0x000fe200000000bc */
[----:B------:R-:W-:-:S03]  /*3ad0*/  IMAD R186, R186, 0x14, RZ ;  /* 0x00000014baba7824 */ /* 0x000fc600078e02ff */
[----:B------:R-:W-:Y:S01]  /*3ae0*/  LEA.HI.X.SX32 R183, R183, R6, 0x1, P2 ;  /* 0x00000006b7b77211 */ /* 0x000fe200010f0eff */
[----:B-1----:R-:W-:-:S06]  /*3af0*/  IMAD R187, R187, 0x14, RZ ;  /* 0x00000014bbbb7824 */ /* 0x002fcc00078e02ff */
[----:B------:R-:W3:Y:S01]  /*3b00*/  @P0 LDG.E.U8 R188, desc[UR12][R182.64] ;  /* 0x0000000cb6bc0981 */ /* 0x000ee2000c1e1100 */
[----:B------:R-:W-:-:S04]  /*3b10*/  IADD3 R186, P0, R186, R7, RZ ;  /* 0x00000007baba7210 */ /* 0x000fc80007f1e0ff */
[----:B------:R-:W-:Y:S01]  /*3b20*/  LEA.HI.X.SX32 R187, R187, R6, 0x1, P0 ;  /* 0x00000006bbbb7211 */ /* 0x000fe200000f0eff */
[----:B-----5:R-:W-:-:S05]  /*3b30*/  IMAD R161, R161, 0x15, RZ ;  /* 0x00000015a1a17824 */ /* 0x020fca00078e02ff */
[----:B------:R-:W-:Y:S02]  /*3b40*/  IADD3 R160, P0, R161, R7, RZ ;  /* 0x00000007a1a07210 */ /* 0x000fe40007f1e0ff */
[----:B------:R-:W0:Y:S01]  /*3b50*/  LDC R161, c[0x0][0x238] ;  /* 0x00008e00ffa17b82 */ /* 0x000e220000000800 */
[----:B------:R-:W-:Y:S02]  /*3b60*/  ISETP.GT.AND P1, PT, R0, 0x15, PT ;  /* 0x000000150000780c */ /* 0x000fe40003f24270 */
[----:B------:R-:W-:Y:S01]  /*3b70*/  PRMT R191, RZ, 0x7610, R191 ;  /* 0x00007610ffbf7816 */ /* 0x000fe200000000bf */
[----:B0-----:R-:W-:-:S05]  /*3b80*/  IMAD R161, R161, 0x15, RZ ;  /* 0x00000015a1a17824 */ /* 0x001fca00078e02ff */
[----:B------:R-:W-:-:S05]  /*3b90*/  LEA.HI.X.SX32 R161, R161, R6, 0x1, P0 ;  /* 0x00000006a1a17211 */ /* 0x000fca00000f0eff */
[----:B------:R0:W5:Y:S02]  /*3ba0*/  @P1 LDG.E.U8 R191, desc[UR12][R160.64] ;  /* 0x0000000ca0bf1981 */ /* 0x000164000c1e1100 */
[----:B0-----:R-:W0:Y:S01]  /*3bb0*/  LDC R161, c[0x0][0x238] ;  /* 0x00008e00ffa17b82 */ /* 0x001e220000000800 */
[----:B------:R-:W-:Y:S02]  /*3bc0*/  ISETP.GT.AND P2, PT, R0, 0x14, PT ;  /* 0x000000140000780c */ /* 0x000fe40003f44270 */
[----:B------:R-:W-:Y:S02]  /*3bd0*/  PRMT R183, RZ, 0x7610, R183 ;  /* 0x00007610ffb77816 */ /* 0x000fe400000000b7 */
[----:B------:R-:W-:-:S09]  /*3be0*/  PRMT R189, RZ, 0x7610, R189 ;  /* 0x00007610ffbd7816 */ /* 0x000fd200000000bd */
[----:B------:R-:W5:Y:S01]  /*3bf0*/  @P2 LDG.E.U8 R183, desc[UR12][R186.64] ;  /* 0x0000000cbab72981 */ /* 0x000f62000c1e1100 */
[----:B0-----:R-:W-:-:S05]  /*3c00*/  IMAD R161, R161, 0x16, RZ ;  /* 0x00000016a1a17824 */ /* 0x001fca00078e02ff */
[----:B------:R-:W-:Y:S02]  /*3c10*/  IADD3 R160, P0, R161, R7, RZ ;  /* 0x00000007a1a07210 */ /* 0x000fe40007f1e0ff */
[----:B------:R-:W0:Y:S01]  /*3c20*/  LDC R161, c[0x0][0x238] ;  /* 0x00008e00ffa17b82 */ /* 0x000e220000000800 */
[----:B------:R-:W-:Y:S01]  /*3c30*/  ISETP.GT.AND P2, PT, R0, 0x16, PT ;  /* 0x000000160000780c */ /* 0x000fe20003f44270 */
[----:B0-----:R-:W-:-:S05]  /*3c40*/  IMAD R161, R161, 0x16, RZ ;  /* 0x00000016a1a17824 */ /* 0x001fca00078e02ff */
[----:B------:R-:W-:-:S07]  /*3c50*/  LEA.HI.X.SX32 R161, R161, R6, 0x1, P0 ;  /* 0x00000006a1a17211 */ /* 0x000fce00000f0eff */
[----:B------:R0:W5:Y:S02]  /*3c60*/  @P2 LDG.E.U8 R189, desc[UR12][R160.64] ;  /* 0x0000000ca0bd2981 */ /* 0x000164000c1e1100 */
[----:B0-----:R-:W0:Y:S02]  /*3c70*/  LDC R161, c[0x0][0x238] ;  /* 0x00008e00ffa17b82 */ /* 0x001e240000000800 */
[----:B0-----:R-:W-:-:S05]  /*3c80*/  IMAD R161, R161, 0x17, RZ ;  /* 0x00000017a1a17824 */ /* 0x001fca00078e02ff */
[----:B------:R-:W-:Y:S02]  /*3c90*/  IADD3 R160, P0, R161, R7, RZ ;  /* 0x00000007a1a07210 */ /* 0x000fe40007f1e0ff */
[----:B------:R-:W0:Y:S01]  /*3ca0*/  LDC R161, c[0x0][0x238] ;  /* 0x00008e00ffa17b82 */ /* 0x000e220000000800 */
[----:B------:R-:W-:Y:S02]  /*3cb0*/  ISETP.GT.AND P1, PT, R0, 0x17, PT ;  /* 0x000000170000780c */ /* 0x000fe40003f24270 */
[----:B------:R-:W-:Y:S01]  /*3cc0*/  PRMT R184, RZ, 0x7610, R184 ;  /* 0x00007610ffb87816 */ /* 0x000fe200000000b8 */
[----:B0-----:R-:W-:-:S05]  /*3cd0*/  IMAD R161, R161, 0x17, RZ ;  /* 0x00000017a1a17824 */ /* 0x001fca00078e02ff */
[----:B------:R-:W-:-:S05]  /*3ce0*/  LEA.HI.X.SX32 R161, R161, R6, 0x1, P0 ;  /* 0x00000006a1a17211 */ /* 0x000fca00000f0eff */
        /* <DEDUP_REMOVED lines=60> */
[----:B------:R-:W-:Y:S02]  /*40b0*/  PRMT R198, RZ, 0x7610, R198 ;  /* 0x00007610ffc67816 */ /* 0x000fe400000000c6 */
[----:B------:R-:W-:Y:S02]  /*40c0*/  LOP3.LUT R192, R192, 0xffff, RZ, 0xc0, !PT ;  /* 0x0000ffffc0c07812 */ /* 0x000fe400078ec0ff */
[----:B------:R-:W-:Y:S02]  /*40d0*/  LOP3.LUT R193, R193, 0xffff, RZ, 0xc0, !PT ;  /* 0x0000ffffc1c17812 */ /* 0x000fe400078ec0ff */
[----:B------:R-:W-:Y:S01]  /*40e0*/  LOP3.LUT R163, R163, 0xffff, RZ, 0xc0, !PT ;  /* 0x0000ffffa3a37812 */ /* 0x000fe200078ec0ff */
[----:B0-----:R-:W-:-:S05]  /*40f0*/  IMAD R161, R161, 0x1e, RZ ;  /* 0x0000001ea1a17824 */ /* 0x001fca00078e02ff */
[----:B------:R-:W-:-:S05]  /*4100*/  LEA.HI.X.SX32 R161, R161, R6, 0x1, P0 ;  /* 0x00000006a1a17211 */ /* 0x000fca00000f0eff */
[----:B------:R0:W5:Y:S01]  /*4110*/  @P1 LDG.E.U8 R198, desc[UR12][R160.64] ;  /* 0x0000000ca0c61981 */ /* 0x000162000c1e1100 */
[----:B--2---:R-:W-:Y:S02]  /*4120*/  LOP3.LUT R208, R208, 0xffff, RZ, 0xc0, !PT ;  /* 0x0000ffffd0d07812 */ /* 0x004fe400078ec0ff */
[----:B------:R-:W-:Y:S02]  /*4130*/  LOP3.LUT R206, R206, 0xffff, RZ, 0xc0, !PT ;  /* 0x0000ffffcece7812 */ /* 0x000fe400078ec0ff */
[----:B0-----:R-:W-:Y:S02]  /*4140*/  LOP3.LUT R160, R162, 0xffff, RZ, 0xc0, !PT ;  /* 0x0000ffffa2a07812 */ /* 0x001fe400078ec0ff */
[----:B------:R-:W-:Y:S02]  /*4150*/  PRMT R161, R192, 0x3340, R193 ;  /* 0x00003340c0a17816 */ /* 0x000fe400000000c1 */
[----:B------:R-:W-:Y:S01]  /*4160*/  PRMT R160, R160, 0x3340, R163 ;  /* 0x00003340a0a07816 */ /* 0x000fe200000000a3 */
[----:B------:R-:W0:Y:S01]  /*4170*/  LDC R192, c[0x0][0x238] ;  /* 0x00008e00ffc07b82 */ /* 0x000e220000000800 */
[----:B------:R-:W-:-:S02]  /*4180*/  LOP3.LUT R193, R207, 0xffff, RZ, 0xc0, !PT ;  /* 0x0000ffffcfc17812 */ /* 0x000fc400078ec0ff */
[----:B------:R-:W-:Y:S02]  /*4190*/  LOP3.LUT R163, R205, 0xffff, RZ, 0xc0, !PT ;  /* 0x0000ffffcda37812 */ /* 0x000fe400078ec0ff */
[----:B------:R-:W-:Y:S02]  /*41a0*/  PRMT R193, R193, 0x3340, R208 ;  /* 0x00003340c1c17816 */ /* 0x000fe400000000d0 */
[----:B------:R-:W-:-:S04]  /*41b0*/  PRMT R163, R163, 0x3340, R206 ;  /* 0x00003340a3a37816 */ /* 0x000fc800000000ce */
[----:B------:R-:W-:Y:S02]  /*41c0*/  PRMT R163, R163, 0x5410, R193 ;  /* 0x00005410a3a37816 */ /* 0x000fe400000000c1 */
[----:B------:R-:W1:Y:S01]  /*41d0*/  LDC R193, c[0x0][0x238] ;  /* 0x00008e00ffc17b82 */ /* 0x000e620000000800 */
[----:B------:R-:W-:Y:S02]  /*41e0*/  LOP3.LUT R199, R199, 0xffff, RZ, 0xc0, !PT ;  /* 0x0000ffffc7c77812 */ /* 0x000fe400078ec0ff */
[----:B------:R-:W-:Y:S02]  /*41f0*/  LOP3.LUT R200, R200, 0xffff, RZ, 0xc0, !PT ;  /* 0x0000ffffc8c87812 */ /* 0x000fe400078ec0ff */
[----:B------:R-:W-:Y:S02]  /*4200*/  ISETP.GT.AND P1, PT, R0, 0x1f, PT ;  /* 0x0000001f0000780c */ /* 0x000fe40003f24270 */
[----:B------:R-:W-:Y:S01]  /*4210*/  PRMT R199, R199, 0x3340, R200 ;  /* 0x00003340c7c77816 */ /* 0x000fe200000000c8 */
[----:B0-----:R-:W-:-:S03]  /*4220*/  IMAD R192, R192, 0x1f, RZ ;  /* 0x0000001fc0c07824 */ /* 0x001fc600078e02ff */
[--C-:B------:R-:W-:Y:S02]  /*4230*/  PRMT R161, R161, 0x5410, R199.reuse ;  /* 0x00005410a1a17816 */ /* 0x100fe400000000c7 */
[----:B------:R-:W-:Y:S02]  /*4240*/  IADD3 R192, P0, R192, R7, RZ ;  /* 0x00000007c0c07210 */ /* 0x000fe40007f1e0ff */
[----:B------:R-:W-:Y:S01]  /*4250*/  PRMT R199, RZ, 0x7610, R199 ;  /* 0x00007610ffc77816 */ /* 0x000fe200000000c7 */
[----:B-1----:R-:W-:-:S05]  /*4260*/  IMAD R193, R193, 0x1f, RZ ;  /* 0x0000001fc1c17824 */ /* 0x002fca00078e02ff */
[----:B------:R-:W-:-:S05]  /*4270*/  LEA.HI.X.SX32 R193, R193, R6, 0x1, P0 ;  /* 0x00000006c1c17211 */ /* 0x000fca00000f0eff */
[----:B------:R0:W2:Y:S01]  /*4280*/  @P1 LDG.E.U8 R199, desc[UR12][R192.64] ;  /* 0x0000000cc0c71981 */ /* 0x0000a2000c1e1100 */
[----:B------:R-:W-:Y:S02]  /*4290*/  LOP3.LUT R201, R201, 0xffff, RZ, 0xc0, !PT ;  /* 0x0000ffffc9c97812 */ /* 0x000fe400078ec0ff */
[----:B------:R-:W-:Y:S02]  /*42a0*/  LOP3.LUT R162, R202, 0xffff, RZ, 0xc0, !PT ;  /* 0x0000ffffcaa27812 */ /* 0x000fe400078ec0ff */
[----:B------:R-:W-:Y:S02]  /*42b0*/  LOP3.LUT R203, R203, 0xffff, RZ, 0xc0, !PT ;  /* 0x0000ffffcbcb7812 */ /* 0x000fe400078ec0ff */
[----:B------:R-:W-:Y:S02]  /*42c0*/  LOP3.LUT R204, R204, 0xffff, RZ, 0xc0, !PT ;  /* 0x0000ffffcccc7812 */ /* 0x000fe400078ec0ff */
[----:B------:R-:W-:Y:S02]  /*42d0*/  LOP3.LUT R200, R210, 0xffff, RZ, 0xc0, !PT ;  /* 0x0000ffffd2c87812 */ /* 0x000fe400078ec0ff */
[----:B----4-:R-:W-:-:S02]  /*42e0*/  LOP3.LUT R212, R212, 0xffff, RZ, 0xc0, !PT ;  /* 0x0000ffffd4d47812 */ /* 0x010fc400078ec0ff */
[----:B------:R-:W-:Y:S02]  /*42f0*/  PRMT R162, R201, 0x3340, R162 ;  /* 0x00003340c9a27816 */ /* 0x000fe400000000a2 */
[----:B------:R-:W-:Y:S02]  /*4300*/  PRMT R203, R203, 0x3340, R204 ;  /* 0x00003340cbcb7816 */ /* 0x000fe400000000cc */
[----:B------:R-:W-:Y:S02]  /*4310*/  PRMT R200, R200, 0x3340, R212 ;  /* 0x00003340c8c87816 */ /* 0x000fe400000000d4 */
[----:B------:R-:W-:Y:S02]  /*4320*/  PRMT R162, R162, 0x5410, R203 ;  /* 0x00005410a2a27816 */ /* 0x000fe400000000cb */
[----:B------:R-:W-:Y:S01]  /*4330*/  PRMT R160, R200, 0x5410, R160 ;  /* 0x00005410c8a07816 */ /* 0x000fe200000000a0 */
[----:B------:R-:W-:Y:S01]  /*4340*/  BAR.SYNC.DEFER_BLOCKING 0x0 ;  /* 0x0000000000007b1d */ /* 0x000fe20000010000 */
[----:B------:R-:W-:-:S02]  /*4350*/  ISETP.GE.AND P0, PT, R4, R0, PT ;  /* 0x000000000400720c */ /* 0x000fc40003f06270 */
[----:B0-----:R-:W-:Y:S02]  /*4360*/  IADD3 R192, P1, R2, R180, RZ ;  /* 0x000000b402c07210 */ /* 0x001fe40007f3e0ff */
[----:B------:R-:W-:Y:S02]  /*4370*/  PRMT R201, RZ, 0x7610, R201 ;  /* 0x00007610ffc97816 */ /* 0x000fe400000000c9 */
[----:B------:R-:W-:Y:S01]  /*4380*/  PRMT R200, RZ, 0x7610, R200 ;  /* 0x00007610ffc87816 */ /* 0x000fe200000000c8 */
[----:B------:R-:W-:Y:S01]  /*4390*/  IMAD.X R193, R246, 0x1, R172, P1 ;  /* 0x00000001f6c17824 */ /* 0x000fe200008e06ac */
[----:B------:R0:W-:Y:S05]  /*43a0*/  STS.128 [R244+UR6], R160 ;  /* 0x000000a0f4007988 */ /* 0x0001ea0008000c06 */
[----:B------:R1:W4:Y:S01]  /*43b0*/  @!P0 LDG.E.U8 R201, desc[UR12][R192.64] ;  /* 0x0000000cc0c98981 */ /* 0x000322000c1e1100 */
[----:B0-----:R-:W-:-:S02]  /*43c0*/  IADD3 R160, P2, R2, R179, RZ ;  /* 0x000000b302a07210 */ /* 0x001fc40007f5e0ff */
[----:B------:R-:W-:-:S03]  /*43d0*/  IADD3 R162, P1, R2, R178, RZ ;  /* 0x000000b202a27210 */ /* 0x000fc60007f3e0ff */
[C---:B------:R-:W-:Y:S01]  /*43e0*/  IMAD.X R161, R246.reuse, 0x1, R170, P2 ;  /* 0x00000001f6a17824 */ /* 0x040fe200010e06aa */
[----:B-1----:R-:W-:Y:S01]  /*43f0*/  PRMT R192, RZ, 0x7610, R192 ;  /* 0x00007610ffc07816 */ /* 0x002fe200000000c0 */
[----:B------:R-:W-:-:S03]  /*4400*/  IMAD.X R163, R246, 0x1, R168, P1 ;  /* 0x00000001f6a37824 */ /* 0x000fc600008e06a8 */
[----:B------:R0:W4:Y:S01]  /*4410*/  @!P0 LDG.E.U8 R200, desc[UR12][R160.64] ;  /* 0x0000000ca0c88981 */ /* 0x000122000c1e1100 */
[----:B------:R-:W-:-:S03]  /*4420*/  PRMT R193, RZ, 0x7610, R193 ;  /* 0x00007610ffc17816 */ /* 0x000fc600000000c1 */
[----:B------:R1:W4:Y:S01]  /*4430*/  @!P0 LDG.E.U8 R192, desc[UR12][R162.64] ;  /* 0x0000000ca2c08981 */ /* 0x000322000c1e1100 */
[----:B0-----:R-:W-:-:S05]  /*4440*/  IADD3 R160, P1, R2, R177, RZ ;  /* 0x000000b102a07210 */ /* 0x001fca0007f3e0ff */
[----:B------:R-:W-:Y:S01]  /*4450*/  IMAD.X R161, R246, 0x1, R166, P1 ;  /* 0x00000001f6a17824 */ /* 0x000fe200008e06a6 */
[----:B-1----:R-:W-:-:S04]  /*4460*/  IADD3 R162, P1, R2, R176, RZ ;  /* 0x000000b002a27210 */ /* 0x002fc80007f3e0ff */
[----:B------:R0:W4:Y:S01]  /*4470*/  @!P0 LDG.E.U8 R193, desc[UR12][R160.64] ;  /* 0x0000000ca0c18981 */ /* 0x000122000c1e1100 */
[----:B------:R-:W-:Y:S01]  /*4480*/  IMAD.X R163, R246, 0x1, R164, P1 ;  /* 0x00000001f6a37824 */ /* 0x000fe200008e06a4 */
[----:B------:R-:W-:Y:S02]  /*4490*/  PRMT R203, RZ, 0x7610, R203 ;  /* 0x00007610ffcb7816 */ /* 0x000fe400000000cb */
[----:B0-----:R-:W-:-:S05]  /*44a0*/  IADD3 R160, P1, R2, R175, RZ ;  /* 0x000000af02a07210 */ /* 0x001fca0007f3e0ff */
[----:B------:R-:W-:-:S05]  /*44b0*/  IMAD.X R161, R246, 0x1, R158, P1 ;  /* 0x00000001f6a17824 */ /* 0x000fca00008e069e */
[----:B------:R0:W4:Y:S01]  /*44c0*/  @!P0 LDG.E.U8 R203, desc[UR12][R160.64] ;  /* 0x0000000ca0cb8981 */ /* 0x000122000c1e1100 */
        /* <DEDUP_REMOVED lines=65> */
[----:B------:R-:W-:-:S06]  /*48e0*/  PRMT R202, RZ, 0x7610, R202 ;  /* 0x00007610ffca7816 */ /* 0x000fcc00000000ca */
[----:B------:R3:W4:Y:S01]  /*48f0*/  @!P0 LDG.E.U8 R202, desc[UR12][R162.64] ;  /* 0x0000000ca2ca8981 */ /* 0x000722000c1e1100 */
[----:B0-----:R-:W-:-:S05]  /*4900*/  IADD3 R160, P1, R2, R219, RZ ;  /* 0x000000db02a07210 */ /* 0x001fca0007f3e0ff */
[----:B------:R-:W-:-:S05]  /*4910*/  IMAD.X R161, R246, 0x1, R217, P1 ;  /* 0x00000001f6a17824 */ /* 0x000fca00008e06d9 */
[----:B------:R0:W4:Y:S01]  /*4920*/  @!P0 LDG.E.U8 R232, desc[UR12][R160.64] ;  /* 0x0000000ca0e88981 */ /* 0x000122000c1e1100 */
[----:B---3--:R-:W-:Y:S02]  /*4930*/  LOP3.LUT R163, R194, 0xffff, RZ, 0xc0, !PT ;  /* 0x0000ffffc2a37812 */ /* 0x008fe400078ec0ff */
[----:B------:R-:W-:Y:S02]  /*4940*/  PRMT R194, RZ, 0x7610, R194 ;  /* 0x00007610ffc27816 */ /* 0x000fe400000000c2 */
[----:B0-----:R-:W-:-:S05]  /*4950*/  IADD3 R160, P1, R2, R223, RZ ;  /* 0x000000df02a07210 */ /* 0x001fca0007f3e0ff */
[----:B------:R-:W-:Y:S01]  /*4960*/  IMAD.X R161, R246, 0x1, R221, P1 ;  /* 0x00000001f6a17824 */ /* 0x000fe200008e06dd */
[----:B------:R-:W-:Y:S02]  /*4970*/  LOP3.LUT R162, R188, 0xffff, RZ, 0xc0, !PT ;  /* 0x0000ffffbca27812 */ /* 0x000fe400078ec0ff */
[----:B------:R-:W-:Y:S02]  /*4980*/  LOP3.LUT R185, R185, 0xffff, RZ, 0xc0, !PT ;  /* 0x0000ffffb9b97812 */ /* 0x000fe400078ec0ff */
[----:B------:R0:W3:Y:S02]  /*4990*/  @!P0 LDG.E.U8 R194, desc[UR12][R160.64] ;  /* 0x0000000ca0c28981 */ /* 0x0000e4000c1e1100 */
[--C-:B------:R-:W-:Y:S02]  /*49a0*/  PRMT R162, R162, 0x3340, R185.reuse ;  /* 0x00003340a2a27816 */ /* 0x100fe400000000b9 */
[----:B------:R-:W-:Y:S02]  /*49b0*/  PRMT R185, RZ, 0x7610, R185 ;  /* 0x00007610ffb97816 */ /* 0x000fe400000000b9 */
[----:B0-----:R-:W-:-:S05]  /*49c0*/  IADD3 R160, P1, R2, R227, RZ ;  /* 0x000000e302a07210 */ /* 0x001fca0007f3e0ff */
[----:B------:R-:W-:Y:S01]  /*49d0*/  IMAD.X R161, R246, 0x1, R225, P1 ;  /* 0x00000001f6a17824 */ /* 0x000fe200008e06e1 */
[----:B-----5:R-:W-:Y:S02]  /*49e0*/  LOP3.LUT R183, R183, 0xffff, RZ, 0xc0, !PT ;  /* 0x0000ffffb7b77812 */ /* 0x020fe400078ec0ff */
[----:B------:R-:W-:Y:S02]  /*49f0*/  LOP3.LUT R188, R191, 0xffff, RZ, 0xc0, !PT ;  /* 0x0000ffffbfbc7812 */ /* 0x000fe400078ec0ff */
[----:B------:R0:W5:Y:S02]  /*4a00*/  @!P0 LDG.E.U8 R185, desc[UR12][R160.64] ;  /* 0x0000000ca0b98981 */ /* 0x000164000c1e1100 */
[----:B------:R-:W-:Y:S02]  /*4a10*/  PRMT R188, R183, 0x3340, R188 ;  /* 0x00003340b7bc7816 */ /* 0x000fe400000000bc */
        /* <DEDUP_REMOVED lines=23> */
[----:B------:R-:W-:-:S05]  /*4b90*/  IMAD.X R161, R246, 0x1, R237, P1 ;  /* 0x00000001f6a17824 */ /* 0x000fca00008e06ed */
[----:B------:R0:W3:Y:S01]  /*4ba0*/  @!P0 LDG.E.U8 R186, desc[UR12][R160.64] ;  /* 0x0000000ca0ba8981 */ /* 0x0000e2000c1e1100 */
[----:B------:R-:W-:Y:S02]  /*4bb0*/  PRMT R191, RZ, 0x7610, R191 ;  /* 0x00007610ffbf7816 */ /* 0x000fe400000000bf */
[----:B0-----:R-:W-:-:S05]  /*4bc0*/  IADD3 R160, P1, R2, R240, RZ ;  /* 0x000000f002a07210 */ /* 0x001fca0007f3e0ff */
[----:B------:R-:W-:Y:S01]  /*4bd0*/  IMAD.X R161, R246, 0x1, R239, P1 ;  /* 0x00000001f6a17824 */ /* 0x000fe200008e06ef */
[----:B------:R-:W-:-:S04]  /*4be0*/  LOP3.LUT R195, R195, 0xffff, RZ, 0xc0, !PT ;  /* 0x0000ffffc3c37812 */ /* 0x000fc800078ec0ff */
[----:B------:R0:W3:Y:S01]  /*4bf0*/  @!P0 LDG.E.U8 R191, desc[UR12][R160.64] ;  /* 0x0000000ca0bf8981 */ /* 0x0000e2000c1e1100 */
[----:B------:R-:W-:Y:S02]  /*4c00*/  PRMT R163, R163, 0x3340, R195 ;  /* 0x00003340a3a37816 */ /* 0x000fe400000000c3 */
[----:B------:R-:W-:Y:S02]  /*4c10*/  LOP3.LUT R195, R196, 0xffff, RZ, 0xc0, !PT ;  /* 0x0000ffffc4c37812 */ /* 0x000fe400078ec0ff */
        /* <DEDUP_REMOVED lines=8> */
[----:B0-----:R-:W-:Y:S02]  /*4ca0*/  PRMT R160, R163, 0x5410, R162 ;  /* 0x00005410a3a07816 */ /* 0x001fe400000000a2 */
[----:B------:R-:W-:-:S05]  /*4cb0*/  IADD3 R162, P1, R2, R3, RZ ;  /* 0x0000000302a27210 */ /* 0x000fca0007f3e0ff */
[----:B------:R-:W-:-:S05]  /*4cc0*/  IMAD.X R163, R246, 0x1, R174, P1 ;  /* 0x00000001f6a37824 */ /* 0x000fca00008e06ae */
[----:B------:R0:W3:Y:S01]  /*4cd0*/  @!P0 LDG.E.U8 R198, desc[UR12][R162.64] ;  /* 0x0000000ca2c68981 */ /* 0x0000e2000c1e1100 */
[----:B--2---:R-:W-:-:S04]  /*4ce0*/  LOP3.LUT R199, R199, 0xffff, RZ, 0xc0, !PT ;  /* 0x0000ffffc7c77812 */ /* 0x004fc800078ec0ff */
[----:B------:R-:W-:Y:S02]  /*4cf0*/  PRMT R197, R197, 0x3340, R199 ;  /* 0x00003340c5c57816 */ /* 0x000fe400000000c7 */
[----:B------:R-:W-:Y:S02]  /*4d00*/  LOP3.LUT R199, R244, 0x10, RZ, 0x3c, !PT ;  /* 0x00000010f4c77812 */ /* 0x000fe400078e3cff */
[----:B------:R-:W-:Y:S02]  /*4d10*/  PRMT R161, R188, 0x5410, R189 ;  /* 0x00005410bca17816 */ /* 0x000fe400000000bd */
[----:B0-----:R-:W-:Y:S02]  /*4d20*/  PRMT R162, R187, 0x5410, R190 ;  /* 0x00005410bba27816 */ /* 0x001fe400000000be */
[----:B------:R-:W-:-:S05]  /*4d30*/  PRMT R163, R195, 0x5410, R197 ;  /* 0x00005410c3a37816 */ /* 0x000fca00000000c5 */
[----:B------:R0:W-:Y:S04]  /*4d40*/  STS.128 [R199+UR6], R160 ;  /* 0x000000a0c7007988 */ /* 0x0001e80008000c06 */
[----:B----4-:R0:W-:Y:S04]  /*4d50*/  STS.U8 [R245+UR6+0x1f00], R201 ;  /* 0x001f00c9f5007988 */ /* 0x0101e80008000006 */
[----:B------:R0:W-:Y:S04]  /*4d60*/  STS.U8 [R245+UR6+0x1e00], R192 ;  /* 0x001e00c0f5007988 */ /* 0x0001e80008000006 */
        /* <DEDUP_REMOVED lines=10> */
[----:B-----5:R0:W-:Y:S04]  /*4e10*/  STS.U8 [R245+UR6+0x1300], R185 ;  /* 0x001300b9f5007988 */ /* 0x0201e80008000006 */
[----:B---3--:R0:W-:Y:S04]  /*4e20*/  STS.U8 [R245+UR6+0x1200], R184 ;  /* 0x001200b8f5007988 */ /* 0x0081e80008000006 */
        /* <DEDUP_REMOVED lines=17> */
[----:B------:R0:W-:Y:S01]  /*4f40*/  STS.U8 [R243+UR6+0x1f80], R198 ;  /* 0x001f80c6f3007988 */ /* 0x0001e20008000006 */
[----:B------:R1:W-:Y:S06]  /*4f50*/  MEMBAR.ALL.CTA ;  /* 0x0000000000007992 */ /* 0x0003ec0000008000 */
[----:B-1----:R-:W1:Y:S02]  /*4f60*/  FENCE.VIEW.ASYNC.S ;  /* 0x00000000000073c6 */ /* 0x002e640000000000 */
[----:B-1----:R-:W-:Y:S06]  /*4f70*/  BAR.SYNC.DEFER_BLOCKING 0x0 ;  /* 0x0000000000007b1d */ /* 0x002fec0000010000 */
[----:B------:R-:W-:Y:S01]  /*4f80*/  UMOV UR16, UR4 ;  /* 0x0000000400107c82 */ /* 0x000fe20008000000 */
[----:B------:R-:W-:Y:S01]  /*4f90*/  UMOV UR17, 0xc0000010 ;  /* 0xc000001000117882 */ /* 0x000fe20000000000 */
[----:B------:R-:W-:Y:S01]  /*4fa0*/  UMOV UR10, UR18 ;  /* 0x00000012000a7c82 */ /* 0x000fe20008000000 */
[----:B------:R-:W-:Y:S01]  /*4fb0*/  UMOV UR11, UR19 ;  /* 0x00000013000b7c82 */ /* 0x000fe20008000000 */
[----:B------:R-:W-:-:S06]  /*4fc0*/  WARPGROUP.ARRIVE ;  /* 0x00000000000079c5 */ /* 0x000fcc0000000000 */
[----:B------:R-:W-:-:S12]  /*4fd0*/  QGMMA.64x128x32.F32.E4M3.E4M3 R88, gdesc[UR16], R88 ;  /* 0x01e00000105879f3 */ /* 0x000fd80008700858 */
[----:B------:R-:W-:Y:S01]  /*4fe0*/  QGMMA.64x128x32.F32.E4M3.E4M3 R24, gdesc[UR8], R24, gsb0 ;  /* 0x01e00000081879f3 */ /* 0x000fe20008000818 */
[----:B------:R-:W-:-:S04]  /*4ff0*/  IADD3 R177, P4, R177, UR14, RZ ;  /* 0x0000000eb1b17c10 */ /* 0x000fc8000ff9e0ff */
[----:B------:R-:W-:Y:S02]  /*5000*/  IADD3.X R166, R166, UR15, RZ, P4, !PT ;  /* 0x0000000fa6a67c10 */ /* 0x000fe4000a7fe4ff */
[----:B------:R-:W-:Y:S02]  /*5010*/  IADD3 R165, P4, R165, UR14, RZ ;  /* 0x0000000ea5a57c10 */ /* 0x000fe4000ff9e0ff */
[----:B------:R-:W-:Y:S02]  /*5020*/  IADD3 R3, P0, R3, UR14, RZ ;  /* 0x0000000e03037c10 */ /* 0x000fe4000ff1e0ff */
[----:B------:R-:W-:Y:S02]  /*5030*/  IADD3 R180, P1, R180, UR14, RZ ;  /* 0x0000000eb4b47c10 */ /* 0x000fe4000ff3e0ff */
[----:B------:R-:W-:Y:S02]  /*5040*/  IADD3 R179, P2, R179, UR14, RZ ;  /* 0x0000000eb3b37c10 */ /* 0x000fe4000ff5e0ff */
[----:B------:R-:W-:-:S02]  /*5050*/  IADD3 R178, P3, R178, UR14, RZ ;  /* 0x0000000eb2b27c10 */ /* 0x000fc4000ff7e0ff */
[----:B------:R-:W-:Y:S02]  /*5060*/  IADD3.X R20, R20, UR15, RZ, P4, !PT ;  /* 0x0000000f14147c10 */ /* 0x000fe4000a7fe4ff */
[----:B------:R-:W-:Y:S02]  /*5070*/  IADD3 R19, P4, R19, UR14, RZ ;  /* 0x0000000e13137c10 */ /* 0x000fe4000ff9e0ff */
[----:B------:R-:W-:Y:S02]  /*5080*/  IADD3 R176, P5, R176, UR14, RZ ;  /* 0x0000000eb0b07c10 */ /* 0x000fe4000ffbe0ff */
[----:B------:R-:W-:Y:S02]  /*5090*/  IADD3.X R174, R174, UR15, RZ, P0, !PT ;  /* 0x0000000faeae7c10 */ /* 0x000fe400087fe4ff */
[----:B------:R-:W-:Y:S02]  /*50a0*/  IADD3.X R172, R172, UR15, RZ, P1, !PT ;  /* 0x0000000facac7c10 */ /* 0x000fe40008ffe4ff */
[----:B------:R-:W-:-:S02]  /*50b0*/  IADD3.X R170, R170, UR15, RZ, P2, !PT ;  /* 0x0000000faaaa7c10 */ /* 0x000fc400097fe4ff */
[----:B------:R-:W-:Y:S02]  /*50c0*/  IADD3.X R168, R168, UR15, RZ, P3, !PT ;  /* 0x0000000fa8a87c10 */ /* 0x000fe40009ffe4ff */
[----:B------:R-:W-:Y:S02]  /*50d0*/  IADD3 R175, P6, R175, UR14, RZ ;  /* 0x0000000eafaf7c10 */ /* 0x000fe4000ffde0ff */
[----:B------:R-:W-:Y:S02]  /*50e0*/  IADD3 R173, P0, R173, UR14, RZ ;  /* 0x0000000eadad7c10 */ /* 0x000fe4000ff1e0ff */
[----:B------:R-:W-:Y:S02]  /*50f0*/  IADD3 R171, P1, R171, UR14, RZ ;  /* 0x0000000eabab7c10 */ /* 0x000fe4000ff3e0ff */
[----:B------:R-:W-:Y:S02]  /*5100*/  IADD3 R169, P2, R169, UR14, RZ ;  /* 0x0000000ea9a97c10 */ /* 0x000fe4000ff5e0ff */
[----:B------:R-:W-:Y:S01]  /*5110*/  IADD3 R167, P3, R167, UR14, RZ ;  /* 0x0000000ea7a77c10 */ /* 0x000fe2000ff7e0ff */
[----:B------:R-:W-:Y:S01]  /*5120*/  VIADD R5, R5, 0xffffffff ;  /* 0xffffffff05057836 */ /* 0x000fe20000000000 */
[----:B------:R-:W-:-:S02]  /*5130*/  IADD3.X R10, R10, UR15, RZ, P4, !PT ;  /* 0x0000000f0a0a7c10 */ /* 0x000fc4000a7fe4ff */
[----:B------:R-:W-:Y:S02]  /*5140*/  IADD3.X R164, R164, UR15, RZ, P5, !PT ;  /* 0x0000000fa4a47c10 */ /* 0x000fe4000affe4ff */
[----:B------:R-:W-:Y:S02]  /*5150*/  IADD3 R227, P4, R227, UR14, RZ ;  /* 0x0000000ee3e37c10 */ /* 0x000fe4000ff9e0ff */
[----:B------:R-:W-:Y:S02]  /*5160*/  IADD3 R159, P5, R159, UR14, RZ ;  /* 0x0000000e9f9f7c10 */ /* 0x000fe4000ffbe0ff */
[----:B------:R-:W-:Y:S02]  /*5170*/  IADD3.X R158, R158, UR15, RZ, P6, !PT ;  /* 0x0000000f9e9e7c10 */ /* 0x000fe4000b7fe4ff */
[----:B------:R-:W-:Y:S02]  /*5180*/  IADD3.X R156, R156, UR15, RZ, P0, !PT ;  /* 0x0000000f9c9c7c10 */ /* 0x000fe400087fe4ff */
[----:B------:R-:W-:-:S02]  /*5190*/  IADD3.X R154, R154, UR15, RZ, P1, !PT ;  /* 0x0000000f9a9a7c10 */ /* 0x000fc40008ffe4ff */
[----:B------:R-:W-:Y:S02]  /*51a0*/  IADD3.X R152, R152, UR15, RZ, P2, !PT ;  /* 0x0000000f98987c10 */ /* 0x000fe400097fe4ff */
[----:B------:R-:W-:Y:S02]  /*51b0*/  IADD3.X R22, R22, UR15, RZ, P3, !PT ;  /* 0x0000000f16167c10 */ /* 0x000fe40009ffe4ff */
[----:B------:R-:W-:Y:S02]  /*51c0*/  IADD3 R157, P6, R157, UR14, RZ ;  /* 0x0000000e9d9d7c10 */ /* 0x000fe4000ffde0ff */
[----:B------:R-:W-:Y:S02]  /*51d0*/  IADD3 R155, P0, R155, UR14, RZ ;  /* 0x0000000e9b9b7c10 */ /* 0x000fe4000ff1e0ff */
[----:B------:R-:W-:Y:S02]  /*51e0*/  IADD3 R153, P1, R153, UR14, RZ ;  /* 0x0000000e99997c10 */ /* 0x000fe4000ff3e0ff */
[----:B------:R-:W-:-:S02]  /*51f0*/  IADD3 R23, P2, R23, UR14, RZ ;  /* 0x0000000e17177c10 */ /* 0x000fc4000ff5e0ff */
[----:B------:R-:W-:Y:S02]  /*5200*/  IADD3 R21, P3, R21, UR14, RZ ;  /* 0x0000000e15157c10 */ /* 0x000fe4000ff7e0ff */
[----:B------:R-:W-:Y:S02]  /*5210*/  IADD3.X R225, R225, UR15, RZ, P4, !PT ;  /* 0x0000000fe1e17c10 */ /* 0x000fe4000a7fe4ff */
[----:B------:R-:W-:Y:S02]  /*5220*/  IADD3.X R18, R18, UR15, RZ, P5, !PT ;  /* 0x0000000f12127c10 */ /* 0x000fe4000affe4ff */
[----:B------:R-:W-:Y:S02]  /*5230*/  ISETP.NE.U32.AND P4, PT, R5, RZ, PT ;  /* 0x000000ff0500720c */ /* 0x000fe40003f85070 */
[----:B------:R-:W-:Y:S02]  /*5240*/  IADD3 R17, P5, R17, UR14, RZ ;  /* 0x0000000e11117c10 */ /* 0x000fe4000ffbe0ff */
[----:B------:R-:W-:-:S02]  /*5250*/  IADD3.X R16, R16, UR15, RZ, P6, !PT ;  /* 0x0000000f10107c10 */ /* 0x000fc4000b7fe4ff */
[----:B------:R-:W-:Y:S02]  /*5260*/  IADD3.X R14, R14, UR15, RZ, P0, !PT ;  /* 0x0000000f0e0e7c10 */ /* 0x000fe400087fe4ff */
[----:B------:R-:W-:Y:S02]  /*5270*/  IADD3.X R13, R13, UR15, RZ, P1, !PT ;  /* 0x0000000f0d0d7c10 */ /* 0x000fe40008ffe4ff */
[----:B------:R-:W-:Y:S02]  /*5280*/  IADD3.X R12, R12, UR15, RZ, P2, !PT ;  /* 0x0000000f0c0c7c10 */ /* 0x000fe400097fe4ff */
[----:B------:R-:W-:Y:S02]  /*5290*/  IADD3.X R11, R11, UR15, RZ, P3, !PT ;  /* 0x0000000f0b0b7c10 */ /* 0x000fe40009ffe4ff */
[----:B------:R-:W-:Y:S02]  /*52a0*/  IADD3 R15, P6, R15, UR14, RZ ;  /* 0x0000000e0f0f7c10 */ /* 0x000fe4000ffde0ff */
[----:B------:R-:W-:-:S02]  /*52b0*/  IADD3 R211, P0, R211, UR14, RZ ;  /* 0x0000000ed3d37c10 */ /* 0x000fc4000ff1e0ff */
[----:B------:R-:W-:Y:S02]  /*52c0*/  IADD3 R215, P1, R215, UR14, RZ ;  /* 0x0000000ed7d77c10 */ /* 0x000fe4000ff3e0ff */
[----:B------:R-:W-:Y:S02]  /*52d0*/  IADD3 R219, P2, R219, UR14, RZ ;  /* 0x0000000edbdb7c10 */ /* 0x000fe4000ff5e0ff */
[----:B------:R-:W-:Y:S02]  /*52e0*/  IADD3 R223, P3, R223, UR14, RZ ;  /* 0x0000000edfdf7c10 */ /* 0x000fe4000ff7e0ff */
[----:B------:R-:W-:Y:S02]  /*52f0*/  IADD3.X R9, R9, UR15, RZ, P5, !PT ;  /* 0x0000000f09097c10 */ /* 0x000fe4000affe4ff */
        /* <DEDUP_REMOVED lines=12> */
[----:B------:R-:W-:Y:S02]  /*53c0*/  IADD3 R7, P5, R248, R7, RZ ;  /* 0x00000007f8077210 */ /* 0x000fe40007fbe0ff */
[----:B------:R-:W-:-:S02]  /*53d0*/  IADD3.X R233, R233, UR15, RZ, P6, !PT ;  /* 0x0000000fe9e97c10 */ /* 0x000fc4000b7fe4ff */
[----:B------:R-:W-:Y:S02]  /*53e0*/  IADD3.X R235, R235, UR15, RZ, P0, !PT ;  /* 0x0000000febeb7c10 */ /* 0x000fe400087fe4ff */
[----:B------:R-:W-:Y:S02]  /*53f0*/  IADD3.X R237, R237, UR15, RZ, P1, !PT ;  /* 0x0000000feded7c10 */ /* 0x000fe40008ffe4ff */
[----:B------:R-:W-:Y:S02]  /*5400*/  IADD3.X R239, R239, UR15, RZ, P2, !PT ;  /* 0x0000000fefef7c10 */ /* 0x000fe400097fe4ff */
[----:B------:R-:W-:Y:S01]  /*5410*/  IADD3.X R241, R241, UR15, RZ, P3, !PT ;  /* 0x0000000ff1f17c10 */ /* 0x000fe20009ffe4ff */
[----:B------:R-:W-:Y:S02]  /*5420*/  WARPGROUP.DEPBAR.LE gsb0, 0x0 ;  /* 0x00008000000079c5 */ /* 0x000fe40000010000 */
[----:B------:R-:W-:Y:S01]  /*5430*/  VIADD R0, R0, 0xffffffe0 ;  /* 0xffffffe000007836 */ /* 0x000fe20000000000 */
[----:B------:R-:W-:Y:S01]  /*5440*/  LEA.HI.X.SX32 R6, R248, R6, 0x1, P5 ;  /* 0x00000006f8067211 */ /* 0x000fe200028f0eff */
[----:B0-----:R-:W-:Y:S06]  /*5450*/  @P4 BRA `(.L_x_1) ;  /* 0xffffffdc009c4947 */ /* 0x001fec000383ffff */
.L_x_0:
[----:B------:R-:W0:Y:S01]  /*5460*/  S2R R160, SR_TID.X ;  /* 0x0000000000a07919 */ /* 0x000e220000002100 */
[----:B------:R-:W-:Y:S01]  /*5470*/  F2FP.SATFINITE.E4M3.F32.PACK_AB_MERGE_C R4, R89, R88, RZ ;  /* 0x000000585904723e */ /* 0x000fe200048070ff */
[----:B------:R-:W-:Y:S01]  /*5480*/  ULDC.64 UR4, c[0x0][0x228] ;  /* 0x00008a0000047ab9 */ /* 0x000fe20000000a00 */
[----:B------:R-:W-:Y:S01]  /*5490*/  F2FP.SATFINITE.E4M3.F32.PACK_AB_MERGE_C R5, R91, R90, RZ ;  /* 0x0000005a5b05723e */ /* 0x000fe200048070ff */
[----:B------:R-:W-:Y:S01]  /*54a0*/  ULDC UR8, c[0x0][0x22c] ;  /* 0x00008b0000087ab9 */ /* 0x000fe20000000800 */
[----:B------:R-:W-:Y:S02]  /*54b0*/  F2FP.SATFINITE.E4M3.F32.PACK_AB_MERGE_C R93, R93, R92, RZ ;  /* 0x0000005c5d5d723e */ /* 0x000fe400048070ff */
[----:B------:R-:W-:Y:S02]  /*54c0*/  F2FP.SATFINITE.E4M3.F32.PACK_AB_MERGE_C R94, R95, R94, RZ ;  /* 0x0000005e5f5e723e */ /* 0x000fe400048070ff */
[----:B------:R-:W-:Y:S02]  /*54d0*/  F2FP.SATFINITE.E4M3.F32.PACK_AB_MERGE_C R6, R25, R24, RZ ;  /* 0x000000181906723e */ /* 0x000fe400048070ff */
[----:B------:R-:W-:-:S02]  /*54e0*/  F2FP.SATFINITE.E4M3.F32.PACK_AB_MERGE_C R7, R27, R26, RZ ;  /* 0x0000001a1b07723e */ /* 0x000fc400048070ff */
[----:B------:R-:W-:Y:S02]  /*54f0*/  F2FP.SATFINITE.E4M3.F32.PACK_AB_MERGE_C R29, R29, R28, RZ ;  /* 0x0000001c1d1d723e */ /* 0x000fe400048070ff */
[----:B------:R-:W-:Y:S02]  /*5500*/  F2FP.SATFINITE.E4M3.F32.PACK_AB_MERGE_C R30, R31, R30, RZ ;  /* 0x0000001e1f1e723e */ /* 0x000fe400048070ff */
[----:B------:R-:W-:Y:S02]  /*5510*/  F2FP.SATFINITE.E4M3.F32.PACK_AB_MERGE_C R37, R37, R36, RZ ;  /* 0x000000242525723e */ /* 0x000fe400048070ff */
[----:B------:R-:W-:Y:S02]  /*5520*/  PRMT R4, R4, 0x5410, R93 ;  /* 0x0000541004047816 */ /* 0x000fe4000000005d */
[----:B------:R-:W-:Y:S02]  /*5530*/  PRMT R5, R5, 0x5410, R94 ;  /* 0x0000541005057816 */ /* 0x000fe4000000005e */
[----:B------:R-:W-:-:S02]  /*5540*/  PRMT R6, R6, 0x5410, R29 ;  /* 0x0000541006067816 */ /* 0x000fc4000000001d */
[----:B------:R-:W-:Y:S02]  /*5550*/  PRMT R7, R7, 0x5410, R30 ;  /* 0x0000541007077816 */ /* 0x000fe4000000001e */
[----:B------:R-:W-:Y:S01]  /*5560*/  LEA R245, R245, UR6, 0x4 ;  /* 0x00000006f5f57c11 */ /* 0x000fe2000f8e20ff */
[----:B------:R-:W-:Y:S01]  /*5570*/  BAR.SYNC.DEFER_BLOCKING 0x0 ;  /* 0x0000000000007b1d */ /* 0x000fe20000010000 */
[----:B------:R-:W-:Y:S02]  /*5580*/  F2FP.SATFINITE.E4M3.F32.PACK_AB_MERGE_C R98, R99, R98, RZ ;  /* 0x000000626362723e */ /* 0x000fe400048070ff */
[----:B------:R-:W-:Y:S01]  /*5590*/  F2FP.SATFINITE.E4M3.F32.PACK_AB_MERGE_C R103, R103, R102, RZ ;  /* 0x000000666767723e */ /* 0x000fe200048070ff */
[C---:B0-----:R-:W-:Y:S01]  /*55a0*/  IMAD.SHL.U32 R2, R160.reuse, 0x40, RZ ;  /* 0x00000040a0027824 */ /* 0x041fe200078e00ff */
[----:B------:R-:W-:Y:S01]  /*55b0*/  F2FP.SATFINITE.E4M3.F32.PACK_AB_MERGE_C R96, R97, R96, RZ ;  /* 0x000000606160723e */ /* 0x000fe200048070ff */
[----:B------:R-:W-:Y:S01]  /*55c0*/  IMAD.SHL.U32 R0, R160, 0x10, RZ ;  /* 0x00000010a0007824 */ /* 0x000fe200078e00ff */
[----:B------:R-:W-:-:S02]  /*55d0*/  F2FP.SATFINITE.E4M3.F32.PACK_AB_MERGE_C R101, R101, R100, RZ ;  /* 0x000000646565723e */ /* 0x000fc400048070ff */
[----:B------:R-:W-:Y:S01]  /*55e0*/  LOP3.LUT R3, R2, 0x400, RZ, 0xc0, !PT ;  /* 0x0000040002037812 */ /* 0x000fe200078ec0ff */
[----:B------:R-:W-:Y:S01]  /*55f0*/  IMAD.SHL.U32 R2, R160, 0x8, RZ ;  /* 0x00000008a0027824 */ /* 0x000fe200078e00ff */
[----:B------:R-:W-:Y:S02]  /*5600*/  LOP3.LUT R0, R0, 0xf0, RZ, 0xc0, !PT ;  /* 0x000000f000007812 */ /* 0x000fe400078ec0ff */
[----:B------:R-:W-:Y:S02]  /*5610*/  F2FP.SATFINITE.E4M3.F32.PACK_AB_MERGE_C R32, R33, R32, RZ ;  /* 0x000000202120723e */ /* 0x000fe400048070ff */
[----:B------:R-:W-:Y:S01]  /*5620*/  IADD3 R3, R3, UR6, R0 ;  /* 0x0000000603037c10 */ /* 0x000fe2000fffe000 */
[----:B------:R-:W-:Y:S01]  /*5630*/  VIADD R0, R181, 0x2 ;  /* 0x00000002b5007836 */ /* 0x000fe20000000000 */
[----:B------:R-:W-:Y:S01]  /*5640*/  LOP3.LUT R2, R2, 0x300, RZ, 0xc0, !PT ;  /* 0x0000030002027812 */ /* 0x000fe200078ec0ff */
[----:B------:R-:W-:Y:S01]  /*5650*/  ULDC UR6, c[0x0][0x22c] ;  /* 0x00008b0000067ab9 */ /* 0x000fe20000000800 */
[----:B------:R-:W-:-:S02]  /*5660*/  F2FP.SATFINITE.E4M3.F32.PACK_AB_MERGE_C R34, R35, R34, RZ ;  /* 0x000000222322723e */ /* 0x000fc400048070ff */
[----:B------:R-:W-:Y:S01]  /*5670*/  F2FP.SATFINITE.E4M3.F32.PACK_AB_MERGE_C R39, R39, R38, RZ ;  /* 0x000000262727723e */ /* 0x000fe200048070ff */
[----:B------:R-:W-:Y:S01]  /*5680*/  IMAD.IADD R36, R2, 0x1, R3 ;  /* 0x0000000102247824 */ /* 0x000fe200078e0203 */
[----:B------:R-:W-:Y:S01]  /*5690*/  PRMT R97, R98, 0x5410, R103 ;  /* 0x0000541062617816 */ /* 0x000fe20000000067 */
[----:B------:R-:W-:Y:S01]  /*56a0*/  VIADD R2, R181, 0x1 ;  /* 0x00000001b5027836 */ /* 0x000fe20000000000 */
[----:B------:R-:W-:Y:S02]  /*56b0*/  PRMT R96, R96, 0x5410, R101 ;  /* 0x0000541060607816 */ /* 0x000fe40000000065 */
[----:B------:R-:W-:Y:S01]  /*56c0*/  STSM.16.M88.4 [R36], R4 ;  /* 0x0000000424007844 */ /* 0x000fe20000000200 */
[----:B------:R-:W-:Y:S02]  /*56d0*/  PRMT R98, R32, 0x5410, R37 ;  /* 0x0000541020627816 */ /* 0x000fe40000000025 */
[----:B------:R-:W-:Y:S01]  /*56e0*/  PRMT R99, R34, 0x5410, R39 ;  /* 0x0000541022637816 */ /* 0x000fe20000000027 */
[----:B------:R-:W-:Y:S01]  /*56f0*/  BAR.SYNC.DEFER_BLOCKING 0x0 ;  /* 0x0000000000007b1d */ /* 0x000fe20000010000 */
[----:B------:R-:W-:-:S02]  /*5700*/  F2FP.SATFINITE.E4M3.F32.PACK_AB_MERGE_C R106, R107, R106, RZ ;  /* 0x0000006a6b6a723e */ /* 0x000fc400048070ff */
[----:B------:R-:W-:Y:S02]  /*5710*/  F2FP.SATFINITE.E4M3.F32.PACK_AB_MERGE_C R111, R111, R110, RZ ;  /* 0x0000006e6f6f723e */ /* 0x000fe400048070ff */
[----:B------:R-:W-:Y:S02]  /*5720*/  F2FP.SATFINITE.E4M3.F32.PACK_AB_MERGE_C R104, R105, R104, RZ ;  /* 0x000000686968723e */ /* 0x000fe400048070ff */
[----:B------:R-:W-:Y:S02]  /*5730*/  F2FP.SATFINITE.E4M3.F32.PACK_AB_MERGE_C R109, R109, R108, RZ ;  /* 0x0000006c6d6d723e */ /* 0x000fe400048070ff */
[----:B------:R-:W-:Y:S02]  /*5740*/  F2FP.SATFINITE.E4M3.F32.PACK_AB_MERGE_C R40, R41, R40, RZ ;  /* 0x000000282928723e */ /* 0x000fe400048070ff */
[----:B------:R-:W-:Y:S02]  /*5750*/  F2FP.SATFINITE.E4M3.F32.PACK_AB_MERGE_C R42, R43, R42, RZ ;  /* 0x0000002a2b2a723e */ /* 0x000fe400048070ff */
[----:B------:R-:W-:-:S02]  /*5760*/  F2FP.SATFINITE.E4M3.F32.PACK_AB_MERGE_C R45, R45, R44, RZ ;  /* 0x0000002c2d2d723e */ /* 0x000fc400048070ff */
[----:B------:R-:W-:Y:S02]  /*5770*/  F2FP.SATFINITE.E4M3.F32.PACK_AB_MERGE_C R47, R47, R46, RZ ;  /* 0x0000002e2f2f723e */ /* 0x000fe400048070ff */
[----:B------:R-:W-:Y:S02]  /*5780*/  PRMT R105, R106, 0x5410, R111 ;  /* 0x000054106a697816 */ /* 0x000fe4000000006f */
[----:B------:R-:W-:Y:S02]  /*5790*/  PRMT R104, R104, 0x5410, R109 ;  /* 0x0000541068687816 */ /* 0x000fe4000000006d */
[----:B------:R-:W-:Y:S02]  /*57a0*/  PRMT R106, R40, 0x5410, R45 ;  /* 0x00005410286a7816 */ /* 0x000fe4000000002d */
[----:B------:R-:W-:Y:S01]  /*57b0*/  PRMT R107, R42, 0x5410, R47 ;  /* 0x000054102a6b7816 */ /* 0x000fe2000000002f */
[----:B------:R-:W0:Y:S01]  /*57c0*/  LDS.128 R28, [R245] ;  /* 0x00000000f51c7984 */ /* 0x000e220000000c00 */
[----:B------:R-:W-:-:S02]  /*57d0*/  F2FP.SATFINITE.E4M3.F32.PACK_AB_MERGE_C R114, R115, R114, RZ ;  /* 0x000000727372723e */ /* 0x000fc400048070ff */
[----:B------:R-:W-:Y:S01]  /*57e0*/  F2FP.SATFINITE.E4M3.F32.PACK_AB_MERGE_C R119, R119, R118, RZ ;  /* 0x000000767777723e */ /* 0x000fe200048070ff */
[----:B------:R-:W-:Y:S01]  /*57f0*/  BAR.SYNC.DEFER_BLOCKING 0x0 ;  /* 0x0000000000007b1d */ /* 0x000fe20000010000 */
        /* <DEDUP_REMOVED lines=9> */
[----:B------:R-:W-:Y:S02]  /*5890*/  PRMT R115, R50, 0x5410, R55 ;  /* 0x0000541032737816 */ /* 0x000fe40000000037 */
[----:B------:R-:W-:-:S02]  /*58a0*/  F2FP.SATFINITE.E4M3.F32.PACK_AB_MERGE_C R122, R123, R122, RZ ;  /* 0x0000007a7b7a723e */ /* 0x000fc400048070ff */
[----:B------:R-:W-:Y:S01]  /*58b0*/  F2FP.SATFINITE.E4M3.F32.PACK_AB_MERGE_C R127, R127, R126, RZ ;  /* 0x0000007e7f7f723e */ /* 0x000fe200048070ff */
[----:B------:R-:W-:Y:S01]  /*58c0*/  STSM.16.M88.4 [R36], R96 ;  /* 0x0000006024007844 */ /* 0x000fe20000000200 */
[----:B------:R-:W-:Y:S02]  /*58d0*/  F2FP.SATFINITE.E4M3.F32.PACK_AB_MERGE_C R120, R121, R120, RZ ;  /* 0x000000787978723e */ /* 0x000fe400048070ff */
[----:B------:R-:W-:Y:S01]  /*58e0*/  F2FP.SATFINITE.E4M3.F32.PACK_AB_MERGE_C R125, R125, R124, RZ ;  /* 0x0000007c7d7d723e */ /* 0x000fe200048070ff */
[----:B------:R-:W-:Y:S01]  /*58f0*/  BAR.SYNC.DEFER_BLOCKING 0x0 ;  /* 0x0000000000007b1d */ /* 0x000fe20000010000 */
        /* <DEDUP_REMOVED lines=9> */
[----:B------:R-:W-:Y:S02]  /*5990*/  F2FP.SATFINITE.E4M3.F32.PACK_AB_MERGE_C R135, R135, R134, RZ ;  /* 0x000000868787723e */ /* 0x000fe400048070ff */
[----:B------:R-:W-:Y:S02]  /*59a0*/  F2FP.SATFINITE.E4M3.F32.PACK_AB_MERGE_C R128, R129, R128, RZ ;  /* 0x000000808180723e */ /* 0x000fe400048070ff */
[----:B------:R-:W-:Y:S01]  /*59b0*/  F2FP.SATFINITE.E4M3.F32.PACK_AB_MERGE_C R133, R133, R132, RZ ;  /* 0x000000848585723e */ /* 0x000fe200048070ff */
[----:B------:R-:W1:Y:S01]  /*59c0*/  LDS.128 R24, [R245] ;  /* 0x00000000f5187984 */ /* 0x000e620000000c00 */
[----:B------:R-:W-:Y:S02]  /*59d0*/  F2FP.SATFINITE.E4M3.F32.PACK_AB_MERGE_C R64, R65, R64, RZ ;  /* 0x000000404140723e */ /* 0x000fe400048070ff */
[----:B------:R-:W-:Y:S01]  /*59e0*/  F2FP.SATFINITE.E4M3.F32.PACK_AB_MERGE_C R66, R67, R66, RZ ;  /* 0x000000424342723e */ /* 0x000fe200048070ff */
[----:B------:R-:W-:Y:S01]  /*59f0*/  BAR.SYNC.DEFER_BLOCKING 0x0 ;  /* 0x0000000000007b1d */ /* 0x000fe20000010000 */
        /* <DEDUP_REMOVED lines=9> */
[----:B------:R-:W-:Y:S02]  /*5a90*/  F2FP.SATFINITE.E4M3.F32.PACK_AB_MERGE_C R141, R141, R140, RZ ;  /* 0x0000008c8d8d723e */ /* 0x000fe400048070ff */
[----:B------:R-:W-:Y:S02]  /*5aa0*/  F2FP.SATFINITE.E4M3.F32.PACK_AB_MERGE_C R72, R73, R72, RZ ;  /* 0x000000484948723e */ /* 0x000fe400048070ff */
[----:B------:R-:W-:Y:S01]  /*5ab0*/  F2FP.SATFINITE.E4M3.F32.PACK_AB_MERGE_C R74, R75, R74, RZ ;  /* 0x0000004a4b4a723e */ /* 0x000fe200048070ff */
[----:B------:R-:W-:Y:S01]  /*5ac0*/  STSM.16.M88.4 [R36], R104 ;  /* 0x0000006824007844 */ /* 0x000fe20000000200 */
[----:B------:R-:W-:-:S02]  /*5ad0*/  F2FP.SATFINITE.E4M3.F32.PACK_AB_MERGE_C R77, R77, R76, RZ ;  /* 0x0000004c4d4d723e */ /* 0x000fc400048070ff */
[----:B------:R-:W-:Y:S01]  /*5ae0*/  F2FP.SATFINITE.E4M3.F32.PACK_AB_MERGE_C R79, R79, R78, RZ ;  /* 0x0000004e4f4f723e */ /* 0x000fe200048070ff */
[----:B------:R-:W-:Y:S01]  /*5af0*/  BAR.SYNC.DEFER_BLOCKING 0x0 ;  /* 0x0000000000007b1d */ /* 0x000fe20000010000 */
[----:B------:R-:W-:Y:S02]  /*5b00*/  PRMT R137, R138, 0x5410, R143 ;  /* 0x000054108a897816 */ /* 0x000fe4000000008f */
[----:B------:R-:W-:Y:S02]  /*5b10*/  PRMT R136, R136, 0x5410, R141 ;  /* 0x0000541088887816 */ /* 0x000fe4000000008d */
[----:B------:R-:W-:Y:S02]  /*5b20*/  PRMT R138, R72, 0x5410, R77 ;  /* 0x00005410488a7816 */ /* 0x000fe4000000004d */
[----:B------:R-:W-:Y:S02]  /*5b30*/  PRMT R139, R74, 0x5410, R79 ;  /* 0x000054104a8b7816 */ /* 0x000fe4000000004f */
[----:B------:R-:W-:Y:S01]  /*5b40*/  ISETP.GE.AND P0, PT, R247, UR4, PT ;  /* 0x00000004f7007c0c */ /* 0x000fe2000bf06270 */
[----:B------:R-:W-:Y:S01]  /*5b50*/  ULDC UR4, c[0x0][0x22c] ;  /* 0x00008b0000047ab9 */ /* 0x000fe20000000800 */
[----:B------:R-:W-:-:S02]  /*5b60*/  F2FP.SATFINITE.E4M3.F32.PACK_AB_MERGE_C R146, R147, R146, RZ ;  /* 0x000000929392723e */ /* 0x000fc400048070ff */
[----:B------:R-:W-:Y:S01]  /*5b70*/  ISETP.LT.AND P2, PT, R2, UR4, !P0 ;  /* 0x0000000402007c0c */ /* 0x000fe2000c741270 */
[----:B------:R-:W-:Y:S01]  /*5b80*/  VIADD R2, R181, 0x3 ;  /* 0x00000003b5027836 */ /* 0x000fe20000000000 */
[----:B------:R-:W-:Y:S01]  /*5b90*/  F2FP.SATFINITE.E4M3.F32.PACK_AB_MERGE_C R151, R151, R150, RZ ;  /* 0x000000969797723e */ /* 0x000fe200048070ff */
[----:B------:R-:W-:Y:S01]  /*5ba0*/  ULDC UR4, c[0x0][0x22c] ;  /* 0x00008b0000047ab9 */ /* 0x000fe20000000800 */
[----:B------:R-:W-:Y:S02]  /*5bb0*/  F2FP.SATFINITE.E4M3.F32.PACK_AB_MERGE_C R144, R145, R144, RZ ;  /* 0x000000909190723e */ /* 0x000fe400048070ff */
[----:B------:R-:W-:Y:S02]  /*5bc0*/  F2FP.SATFINITE.E4M3.F32.PACK_AB_MERGE_C R149, R149, R148, RZ ;  /* 0x000000949595723e */ /* 0x000fe400048070ff */
[----:B------:R-:W-:Y:S02]  /*5bd0*/  F2FP.SATFINITE.E4M3.F32.PACK_AB_MERGE_C R80, R81, R80, RZ ;  /* 0x000000505150723e */ /* 0x000fe400048070ff */
[----:B------:R-:W-:Y:S01]  /*5be0*/  F2FP.SATFINITE.E4M3.F32.PACK_AB_MERGE_C R82, R83, R82, RZ ;  /* 0x000000525352723e */ /* 0x000fe200048070ff */
[----:B------:R-:W2:Y:S01]  /*5bf0*/  LDS.128 R20, [R245] ;  /* 0x00000000f5147984 */ /* 0x000ea20000000c00 */
[----:B------:R-:W-:-:S02]  /*5c00*/  F2FP.SATFINITE.E4M3.F32.PACK_AB_MERGE_C R85, R85, R84, RZ ;  /* 0x000000545555723e */ /* 0x000fc400048070ff */
[----:B------:R-:W-:Y:S01]  /*5c10*/  F2FP.SATFINITE.E4M3.F32.PACK_AB_MERGE_C R87, R87, R86, RZ ;  /* 0x000000565757723e */ /* 0x000fe200048070ff */
[----:B------:R-:W-:Y:S01]  /*5c20*/  BAR.SYNC.DEFER_BLOCKING 0x0 ;  /* 0x0000000000007b1d */ /* 0x000fe20000010000 */
[----:B------:R-:W-:Y:S01]  /*5c30*/  ISETP.LT.AND P1, PT, R0, UR8, !P0 ;  /* 0x0000000800007c0c */ /* 0x000fe2000c721270 */
[----:B------:R-:W-:Y:S01]  /*5c40*/  VIADD R0, R181, 0x4 ;  /* 0x00000004b5007836 */ /* 0x000fe20000000000 */
[----:B------:R-:W-:Y:S02]  /*5c50*/  ISETP.LT.AND P4, PT, R2, UR4, !P0 ;  /* 0x0000000402007c0c */ /* 0x000fe4000c781270 */
[----:B------:R-:W-:Y:S01]  /*5c60*/  PRMT R145, R146, 0x5410, R151 ;  /* 0x0000541092917816 */ /* 0x000fe20000000097 */
[----:B------:R-:W-:Y:S01]  /*5c70*/  ULDC UR4, c[0x0][0x244] ;  /* 0x0000910000047ab9 */ /* 0x000fe20000000800 */
[----:B------:R-:W-:Y:S01]  /*5c80*/  PRMT R144, R144, 0x5410, R149 ;  /* 0x0000541090907816 */ /* 0x000fe20000000095 */
[----:B------:R-:W-:Y:S01]  /*5c90*/  ULDC UR8, c[0x0][0x22c] ;  /* 0x00008b0000087ab9 */ /* 0x000fe20000000800 */
[----:B------:R-:W-:Y:S01]  /*5ca0*/  PRMT R146, R80, 0x5410, R85 ;  /* 0x0000541050927816 */ /* 0x000fe20000000055 */
[----:B------:R-:W-:Y:S01]  /*5cb0*/  IMAD R2, R247, UR4, RZ ;  /* 0x00000004f7027c24 */ /* 0x000fe2000f8e02ff */
[----:B------:R-:W-:Y:S01]  /*5cc0*/  PRMT R147, R82, 0x5410, R87 ;  /* 0x0000541052937816 */ /* 0x000fe20000000057 */
[----:B------:R-:W-:Y:S01]  /*5cd0*/  ULDC UR4, c[0x0][0x248] ;  /* 0x0000920000047ab9 */ /* 0x000fe20000000800 */
[----:B------:R-:W-:Y:S01]  /*5ce0*/  ISETP.LT.AND P5, PT, R0, UR8, !P0 ;  /* 0x0000000800007c0c */ /* 0x000fe2000c7a1270 */
[----:B------:R-:W-:Y:S01]  /*5cf0*/  ULDC.64 UR8, c[0x0][0x220] ;  /* 0x0000880000087ab9 */ /* 0x000fe20000000a00 */
[----:B------:R-:W-:Y:S01]  /*5d00*/  IMAD R3, R181, UR4, RZ ;  /* 0x00000004b5037c24 */ /* 0x000fe2000f8e02ff */
[----:B------:R-:W-:-:S02]  /*5d10*/  IADD3 R0, P6, R2, UR8, RZ ;  /* 0x0000000802007c10 */ /* 0x000fc4000ffde0ff */
[----:B------:R-:W-:Y:S01]  /*5d20*/  ISETP.LT.AND P3, PT, R181, UR5, !P0 ;  /* 0x00000005b5007c0c */ /* 0x000fe2000c761270 */
[C---:B------:R-:W-:Y:S01]  /*5d30*/  VIADD R35, R3.reuse, UR4 ;  /* 0x0000000403237c36 */ /* 0x040fe20008000000 */
[----:B------:R-:W-:Y:S01]  /*5d40*/  LEA.HI.X.SX32 R2, R2, UR9, 0x1, P6 ;  /* 0x0000000902027c11 */ /* 0x000fe2000b0f0eff */
[----:B------:R-:W-:Y:S01]  /*5d50*/  ULDC UR5, c[0x0][0x22c] ;  /* 0x00008b0000057ab9 */ /* 0x000fe20000000800 */
[----:B------:R-:W-:Y:S01]  /*5d60*/  IADD3 R32, P6, R3, R0, RZ ;  /* 0x0000000003207210 */ /* 0x000fe20007fde0ff */
[----:B------:R-:W-:Y:S01]  /*5d70*/  VIADD R39, R35, UR4 ;  /* 0x0000000423277c36 */ /* 0x000fe20008000000 */
[----:B------:R-:W-:Y:S01]  /*5d80*/  STSM.16.M88.4 [R36], R112 ;  /* 0x0000007024007844 */ /* 0x000fe20000000200 */
[C---:B0-----:R-:W-:Y:S02]  /*5d90*/  PRMT R41, R28.reuse, 0x7770, RZ ;  /* 0x000077701c297816 */ /* 0x041fe400000000ff */
[----:B------:R-:W-:Y:S01]  /*5da0*/  LEA.HI.X.SX32 R33, R3, R2, 0x1, P6 ;  /* 0x0000000203217211 */ /* 0x000fe200030f0eff */
[----:B------:R-:W-:Y:S01]  /*5db0*/  BAR.SYNC.DEFER_BLOCKING 0x0 ;  /* 0x0000000000007b1d */ /* 0x000fe20000010000 */
[----:B------:R-:W-:Y:S01]  /*5dc0*/  IADD3 R34, P6, R35, R0, RZ ;  /* 0x0000000023227210 */ /* 0x000fe20007fde0ff */
[----:B------:R-:W-:Y:S01]  /*5dd0*/  VIADD R3, R181, 0x5 ;  /* 0x00000005b5037836 */ /* 0x000fe20000000000 */
[----:B------:R-:W-:-:S02]  /*5de0*/  PRMT R45, R28, 0x7771, RZ ;  /* 0x000077711c2d7816 */ /* 0x000fc400000000ff */
[----:B------:R-:W-:Y:S02]  /*5df0*/  LEA.HI.X.SX32 R35, R35, R2, 0x1, P6 ;  /* 0x0000000223237211 */ /* 0x000fe400030f0eff */
[----:B------:R-:W-:Y:S01]  /*5e00*/  PRMT R43, R29, 0x7770, RZ ;  /* 0x000077701d2b7816 */ /* 0x000fe200000000ff */
[----:B------:R-:W0:Y:S01]  /*5e10*/  LDS.128 R12, [R245] ;  /* 0x00000000f50c7984 */ /* 0x000e220000000c00 */
[----:B------:R-:W-:Y:S06]  /*5e20*/  BAR.SYNC.DEFER_BLOCKING 0x0 ;  /* 0x0000000000007b1d */ /* 0x000fec0000010000 */
[----:B------:R-:W-:Y:S02]  /*5e30*/  STSM.16.M88.4 [R36], R120 ;  /* 0x0000007824007844 */ /* 0x000fe40000000200 */
[----:B------:R-:W-:Y:S06]  /*5e40*/  BAR.SYNC.DEFER_BLOCKING 0x0 ;  /* 0x0000000000007b1d */ /* 0x000fec0000010000 */
[----:B------:R-:W3:Y:S02]  /*5e50*/  LDS.128 R8, [R245] ;  /* 0x00000000f5087984 */ /* 0x000ee40000000c00 */
[----:B------:R-:W-:Y:S06]  /*5e60*/  BAR.SYNC.DEFER_BLOCKING 0x0 ;  /* 0x0000000000007b1d */ /* 0x000fec0000010000 */
[----:B------:R-:W-:Y:S02]  /*5e70*/  STSM.16.M88.4 [R36], R128 ;  /* 0x0000008024007844 */ /* 0x000fe40000000200 */
[----:B------:R-:W-:Y:S06]  /*5e80*/  BAR.SYNC.DEFER_BLOCKING 0x0 ;  /* 0x0000000000007b1d */ /* 0x000fec0000010000 */
[----:B------:R-:W4:Y:S02]  /*5e90*/  LDS.128 R16, [R245] ;  /* 0x00000000f5107984 */ /* 0x000f240000000c00 */
[----:B------:R-:W-:Y:S06]  /*5ea0*/  BAR.SYNC.DEFER_BLOCKING 0x0 ;  /* 0x0000000000007b1d */ /* 0x000fec0000010000 */
[----:B------:R-:W-:Y:S02]  /*5eb0*/  STSM.16.M88.4 [R36], R136 ;  /* 0x0000008824007844 */ /* 0x000fe40000000200 */
[----:B------:R-:W-:Y:S06]  /*5ec0*/  BAR.SYNC.DEFER_BLOCKING 0x0 ;  /* 0x0000000000007b1d */ /* 0x000fec0000010000 */
[----:B------:R-:W5:Y:S02]  /*5ed0*/  LDS.128 R4, [R245] ;  /* 0x00000000f5047984 */ /* 0x000f640000000c00 */
[----:B------:R-:W-:Y:S06]  /*5ee0*/  BAR.SYNC.DEFER_BLOCKING 0x0 ;  /* 0x0000000000007b1d */ /* 0x000fec0000010000 */
[----:B------:R1:W-:Y:S02]  /*5ef0*/  STSM.16.M88.4 [R36], R144 ;  /* 0x0000009024007844 */ /* 0x0003e40000000200 */
[----:B------:R-:W-:Y:S01]  /*5f00*/  BAR.SYNC.DEFER_BLOCKING 0x0 ;  /* 0x0000000000007b1d */ /* 0x000fe20000010000 */
[----:B-1----:R-:W-:-:S04]  /*5f10*/  IADD3 R36, P6, R39, R0, RZ ;  /* 0x0000000027247210 */ /* 0x002fc80007fde0ff */
[C---:B------:R-:W-:Y:S01]  /*5f20*/  LEA.HI.X.SX32 R37, R39.reuse, R2, 0x1, P6 ;  /* 0x0000000227257211 */ /* 0x040fe200030f0eff */
[----:B------:R-:W-:Y:S01]  /*5f30*/  VIADD R39, R39, UR4 ;  /* 0x0000000427277c36 */ /* 0x000fe20008000000 */
[----:B------:R1:W-:Y:S01]  /*5f40*/  @P3 STG.E.U8 desc[UR12][R32.64], R41 ;  /* 0x0000002920003986 */ /* 0x0003e2000c10110c */
[----:B------:R-:W-:Y:S01]  /*5f50*/  ISETP.LT.AND P3, PT, R3, UR5, !P0 ;  /* 0x0000000503007c0c */ /* 0x000fe2000c761270 */
[----:B------:R-:W-:Y:S01]  /*5f60*/  VIADD R3, R181, 0x6 ;  /* 0x00000006b5037836 */ /* 0x000fe20000000000 */
[----:B------:R-:W-:Y:S01]  /*5f70*/  ULDC UR5, c[0x0][0x22c] ;  /* 0x00008b0000057ab9 */ /* 0x000fe20000000800 */
[----:B------:R2:W-:Y:S03]  /*5f80*/  @P2 STG.E.U8 desc[UR12][R34.64], R45 ;  /* 0x0000002d22002986 */ /* 0x0005e6000c10110c */
[----:B------:R-:W-:Y:S01]  /*5f90*/  ISETP.LT.AND P2, PT, R3, UR5, !P0 ;  /* 0x0000000503007c0c */ /* 0x000fe2000c741270 */
[----:B------:R0:W-:Y:S01]  /*5fa0*/  @P1 STG.E.U8 desc[UR12][R36.64], R43 ;  /* 0x0000002b24001986 */ /* 0x0001e2000c10110c */
[----:B------:R-:W-:Y:S01]  /*5fb0*/  VIADD R3, R181, 0x7 ;  /* 0x00000007b5037836 */ /* 0x000fe20000000000 */
[----:B------:R-:W-:Y:S01]  /*5fc0*/  ULDC UR5, c[0x0][0x22c] ;  /* 0x00008b0000057ab9 */ /* 0x000fe20000000800 */
[C---:B-1----:R-:W-:Y:S01]  /*5fd0*/  IADD3 R32, P6, R39.reuse, R0, RZ ;  /* 0x0000000027207210 */ /* 0x042fe20007fde0ff */
[----:B------:R-:W-:-:S02]  /*5fe0*/  VIADD R41, R39, UR4 ;  /* 0x0000000427297c36 */ /* 0x000fc40008000000 */
[----:B------:R-:W-:Y:S01]  /*5ff0*/  ISETP.LT.AND P1, PT, R3, UR5, !P0 ;  /* 0x0000000503007c0c */ /* 0x000fe2000c721270 */
[----:B------:R-:W-:Y:S01]  /*6000*/  VIADD R3, R181, 0x8 ;  /* 0x00000008b5037836 */ /* 0x000fe20000000000 */
[----:B------:R-:W-:Y:S01]  /*6010*/  LEA.HI.X.SX32 R33, R39, R2, 0x1, P6 ;  /* 0x0000000227217211 */ /* 0x000fe200030f0eff */
[----:B------:R-:W-:Y:S01]  /*6020*/  ULDC UR5, c[0x0][0x22c] ;  /* 0x00008b0000057ab9 */ /* 0x000fe20000000800 */
[----:B--2---:R-:W-:Y:S01]  /*6030*/  IADD3 R34, P6, R41, R0, RZ ;  /* 0x0000000029227210 */ /* 0x004fe20007fde0ff */
[----:B------:R-:W1:Y:S01]  /*6040*/  LDS.128 R244, [R245] ;  /* 0x00000000f5f47984 */ /* 0x000e620000000c00 */
[----:B------:R-:W-:Y:S02]  /*6050*/  PRMT R45, R29, 0x7771, RZ ;  /* 0x000077711d2d7816 */ /* 0x000fe400000000ff */
[C---:B------:R-:W-:Y:S01]  /*6060*/  LEA.HI.X.SX32 R35, R41.reuse, R2, 0x1, P6 ;  /* 0x0000000229237211 */ /* 0x040fe200030f0eff */
[----:B------:R-:W-:Y:S01]  /*6070*/  VIADD R41, R41, UR4 ;  /* 0x0000000429297c36 */ /* 0x000fe20008000000 */
[----:B0-----:R-:W-:Y:S01]  /*6080*/  PRMT R43, R30, 0x7770, RZ ;  /* 0x000077701e2b7816 */ /* 0x001fe200000000ff */
[----:B------:R0:W-:Y:S01]  /*6090*/  @P4 STG.E.U8 desc[UR12][R32.64], R45 ;  /* 0x0000002d20004986 */ /* 0x0001e2000c10110c */
[----:B------:R-:W-:Y:S01]  /*60a0*/  ISETP.LT.AND P4, PT, R3, UR5, !P0 ;  /* 0x0000000503007c0c */ /* 0x000fe2000c781270 */
[C---:B------:R-:W-:Y:S01]  /*60b0*/  VIADD R39, R41.reuse, UR4 ;  /* 0x0000000429277c36 */ /* 0x040fe20008000000 */
[----:B------:R-:W-:Y:S01]  /*60c0*/  IADD3 R36, P6, R41, R0, RZ ;  /* 0x0000000029247210 */ /* 0x000fe20007fde0ff */
[----:B------:R2:W-:Y:S01]  /*60d0*/  @P5 STG.E.U8 desc[UR12][R34.64], R43 ;  /* 0x0000002b22005986 */ /* 0x0005e2000c10110c */
[----:B------:R-:W-:Y:S01]  /*60e0*/  VIADD R3, R181, 0x9 ;  /* 0x00000009b5037836 */ /* 0x000fe20000000000 */
[----:B------:R-:W-:Y:S01]  /*60f0*/  ULDC UR5, c[0x0][0x22c] ;  /* 0x00008b0000057ab9 */ /* 0x000fe20000000800 */
[----:B------:R-:W-:-:S03]  /*6100*/  LEA.HI.X.SX32 R37, R41, R2, 0x1, P6 ;  /* 0x0000000229257211 */ /* 0x000fc600030f0eff */
[----:B------:R-:W-:Y:S01]  /*6110*/  ISETP.LT.AND P5, PT, R3, UR5, !P0 ;  /* 0x0000000503007c0c */ /* 0x000fe2000c7a1270 */
[----:B------:R-:W-:Y:S01]  /*6120*/  VIADD R3, R181, 0xa ;  /* 0x0000000ab5037836 */ /* 0x000fe20000000000 */
[C---:B0-----:R-:W-:Y:S01]  /*6130*/  IADD3 R32, P6, R39.reuse, R0, RZ ;  /* 0x0000000027207210 */ /* 0x041fe20007fde0ff */
[----:B------:R-:W-:Y:S01]  /*6140*/  ULDC UR5, c[0x0][0x22c] ;  /* 0x00008b0000057ab9 */ /* 0x000fe20000000800 */
[----:B------:R-:W-:Y:S02]  /*6150*/  PRMT R45, R30, 0x7771, RZ ;  /* 0x000077711e2d7816 */ /* 0x000fe400000000ff */
[C---:B------:R-:W-:Y:S01]  /*6160*/  LEA.HI.X.SX32 R33, R39.reuse, R2, 0x1, P6 ;  /* 0x0000000227217211 */ /* 0x040fe200030f0eff */
[----:B------:R-:W-:Y:S01]  /*6170*/  VIADD R39, R39, UR4 ;  /* 0x0000000427277c36 */ /* 0x000fe20008000000 */
[----:B--2---:R-:W-:Y:S01]  /*6180*/  PRMT R43, R31, 0x7770, RZ ;  /* 0x000077701f2b7816 */ /* 0x004fe200000000ff */
        /* <DEDUP_REMOVED lines=10> */
[----:B0-----:R-:W-:Y:S01]  /*6230*/  IADD3 R36, P6, R41, R0, RZ ;  /* 0x0000000029247210 */ /* 0x001fe20007fde0ff */
        /* <DEDUP_REMOVED lines=28> */
[----:B------:R-:W-:-:S02]  /*6400*/  LEA.HI.X.SX32 R37, R39, R2, 0x1, P6 ;  /* 0x0000000227257211 */ /* 0x000fc400030f0eff */
[----:B------:R-:W-:Y:S02]  /*6410*/  IADD3 R28, P6, R41, R0, RZ ;  /* 0x00000000291c7210 */ /* 0x000fe40007fde0ff */
[----:B------:R-:W-:Y:S01]  /*6420*/  ISETP.LT.AND P3, PT, R3, UR5, !P0 ;  /* 0x0000000503007c0c */ /* 0x000fe2000c761270 */
[----:B------:R-:W-:Y:S01]  /*6430*/  VIADD R3, R181, 0x10 ;  /* 0x00000010b5037836 */ /* 0x000fe20000000000 */
[----:B0-----:R-:W-:Y:S01]  /*6440*/  PRMT R45, R29, 0x7773, RZ ;  /* 0x000077731d2d7816 */ /* 0x001fe200000000ff */
[----:B------:R-:W-:Y:S01]  /*6450*/  ULDC UR5, c[0x0][0x22c] ;  /* 0x00008b0000057ab9 */ /* 0x000fe20000000800 */
        /* <DEDUP_REMOVED lines=12> */
[----:B------:R-:W-:Y:S02]  /*6520*/  PRMT R41, R31, 0x7773, RZ ;  /* 0x000077731f297816 */ /* 0x000fe400000000ff */
[C---:B------:R-:W-:Y:S01]  /*6530*/  LEA.HI.X.SX32 R35, R39.reuse, R2, 0x1, P6 ;  /* 0x0000000227237211 */ /* 0x040fe200030f0eff */
[----:B------:R-:W-:Y:S01]  /*6540*/  VIADD R39, R39, UR4 ;  /* 0x0000000427277c36 */ /* 0x000fe20008000000 */
[----:B0-----:R-:W-:Y:S02]  /*6550*/  PRMT R45, R30, 0x7773, RZ ;  /* 0x000077731e2d7816 */ /* 0x001fe400000000ff */
[----:B--2---:R-:W-:Y:S01]  /*6560*/  PRMT R43, R31, 0x7772, RZ ;  /* 0x000077721f2b7816 */ /* 0x004fe200000000ff */
[C---:B------:R-:W-:Y:S01]  /*6570*/  VIADD R37, R39.reuse, UR4 ;  /* 0x0000000427257c36 */ /* 0x040fe20008000000 */
[----:B------:R-:W-:Y:S01]  /*6580*/  IADD3 R28, P6, R39, R0, RZ ;  /* 0x00000000271c7210 */ /* 0x000fe20007fde0ff */
[----:B------:R0:W-:Y:S01]  /*6590*/  @P4 STG.E.U8 desc[UR12][R32.64], R45 ;  /* 0x0000002d20004986 */ /* 0x0001e2000c10110c */
[----:B------:R-:W-:Y:S01]  /*65a0*/  ISETP.LT.AND P1, PT, R3, UR5, !P0 ;  /* 0x0000000503007c0c */ /* 0x000fe2000c721270 */
[----:B------:R-:W-:Y:S01]  /*65b0*/  VIADD R3, R181, 0x12 ;  /* 0x00000012b5037836 */ /* 0x000fe20000000000 */
[----:B------:R-:W-:Y:S01]  /*65c0*/  LEA.HI.X.SX32 R29, R39, R2, 0x1, P6 ;  /* 0x00000002271d7211 */ /* 0x000fe200030f0eff */
[----:B------:R2:W-:Y:S01]  /*65d0*/  @P5 STG.E.U8 desc[UR12][R34.64], R43 ;  /* 0x0000002b22005986 */ /* 0x0005e2000c10110c */
[C---:B------:R-:W-:Y:S01]  /*65e0*/  IADD3 R30, P6, R37.reuse, R0, RZ ;  /* 0x00000000251e7210 */ /* 0x040fe20007fde0ff */
[----:B------:R-:W-:Y:S01]  /*65f0*/  ULDC UR5, c[0x0][0x22c] ;  /* 0x00008b0000057ab9 */ /* 0x000fe20000000800 */
[----:B------:R-:W-:Y:S01]  /*6600*/  PRMT R39, R24, 0x7771, RZ ;  /* 0x0000777118277816 */ /* 0x000fe200000000ff */
[----:B------:R3:W-:Y:S01]  /*6610*/  @P3 STG.E.U8 desc[UR12][R28.64], R41 ;  /* 0x000000291c003986 */ /* 0x0007e2000c10110c */
[C---:B------:R-:W-:Y:S01]  /*6620*/  LEA.HI.X.SX32 R31, R37.reuse, R2, 0x1, P6 ;  /* 0x00000002251f7211 */ /* 0x040fe200030f0eff */
[----:B------:R-:W-:Y:S01]  /*6630*/  VIADD R37, R37, UR4 ;  /* 0x0000000425257c36 */ /* 0x000fe20008000000 */
[----:B------:R-:W-:Y:S01]  /*6640*/  ISETP.LT.AND P4, PT, R3, UR5, !P0 ;  /* 0x0000000503007c0c */ /* 0x000fe2000c781270 */
[----:B------:R-:W-:Y:S01]  /*6650*/  VIADD R3, R181, 0x13 ;  /* 0x00000013b5037836 */ /* 0x000fe20000000000 */
[----:B------:R-:W-:-:S02]  /*6660*/  ULDC UR5, c[0x0][0x22c] ;  /* 0x00008b0000057ab9 */ /* 0x000fc40000000800 */
[C---:B0-----:R-:W-:Y:S01]  /*6670*/  IADD3 R32, P6, R37.reuse, R0, RZ ;  /* 0x0000000025207210 */ /* 0x041fe20007fde0ff */
[C---:B--2---:R-:W-:Y:S01]  /*6680*/  VIADD R35, R37.reuse, UR4 ;  /* 0x0000000425237c36 */ /* 0x044fe20008000000 */
[----:B------:R-:W-:Y:S02]  /*6690*/  PRMT R43, R24, 0x7770, RZ ;  /* 0x00007770182b7816 */ /* 0x000fe400000000ff */
[----:B------:R-:W-:Y:S02]  /*66a0*/  LEA.HI.X.SX32 R33, R37, R2, 0x1, P6 ;  /* 0x0000000225217211 */ /* 0x000fe400030f0eff */
[----:B---3--:R-:W-:Y:S01]  /*66b0*/  IADD3 R28, P6, R35, R0, RZ ;  /* 0x00000000231c7210 */ /* 0x008fe20007fde0ff */
[----:B------:R0:W-:Y:S01]  /*66c0*/  @P2 STG.E.U8 desc[UR12][R30.64], R43 ;  /* 0x0000002b1e002986 */ /* 0x0001e2000c10110c */
[----:B------:R-:W-:Y:S01]  /*66d0*/  ISETP.LT.AND P5, PT, R3, UR5, !P0 ;  /* 0x0000000503007c0c */ /* 0x000fe2000c7a1270 */
[----:B------:R-:W-:Y:S01]  /*66e0*/  VIADD R3, R181, 0x14 ;  /* 0x00000014b5037836 */ /* 0x000fe20000000000 */
[C---:B------:R-:W-:Y:S01]  /*66f0*/  LEA.HI.X.SX32 R29, R35.reuse, R2, 0x1, P6 ;  /* 0x00000002231d7211 */ /* 0x040fe200030f0eff */
[----:B------:R-:W-:Y:S01]  /*6700*/  VIADD R35, R35, UR4 ;  /* 0x0000000423237c36 */ /* 0x000fe20008000000 */
[----:B------:R2:W-:Y:S01]  /*6710*/  @P1 STG.E.U8 desc[UR12][R32.64], R39 ;  /* 0x0000002720001986 */ /* 0x0005e2000c10110c */
[----:B------:R-:W-:Y:S01]  /*6720*/  PRMT R41, R25, 0x7770, RZ ;  /* 0x0000777019297816 */ /* 0x000fe200000000ff */
[----:B------:R-:W-:Y:S01]  /*6730*/  ULDC UR5, c[0x0][0x22c] ;  /* 0x00008b0000057ab9 */ /* 0x000fe20000000800 */
[----:B------:R-:W-:Y:S01]  /*6740*/  VIADD R37, R35, UR4 ;  /* 0x0000000423257c36 */ /* 0x000fe20008000000 */
[----:B------:R-:W-:Y:S01]  /*6750*/  ISETP.LT.AND P3, PT, R3, UR5, !P0 ;  /* 0x0000000503007c0c */ /* 0x000fe2000c761270 */
[----:B------:R-:W-:Y:S01]  /*6760*/  VIADD R3, R181, 0x15 ;  /* 0x00000015b5037836 */ /* 0x000fe20000000000 */
[----:B------:R3:W-:Y:S01]  /*6770*/  @P4 STG.E.U8 desc[UR12][R28.64], R41 ;  /* 0x000000291c004986 */ /* 0x0007e2000c10110c */
[----:B0-----:R-:W-:Y:S01]  /*6780*/  IADD3 R30, P6, R35, R0, RZ ;  /* 0x00000000231e7210 */ /* 0x001fe20007fde0ff */
[----:B------:R-:W-:-:S02]  /*6790*/  ULDC UR5, c[0x0][0x22c] ;  /* 0x00008b0000057ab9 */ /* 0x000fc40000000800 */
[----:B------:R-:W-:Y:S01]  /*67a0*/  ISETP.LT.AND P2, PT, R3, UR5, !P0 ;  /* 0x0000000503007c0c */ /* 0x000fe2000c741270 */
[----:B------:R-:W-:Y:S01]  /*67b0*/  VIADD R3, R181, 0x16 ;  /* 0x00000016b5037836 */ /* 0x000fe20000000000 */
[----:B------:R-:W-:Y:S01]  /*67c0*/  LEA.HI.X.SX32 R31, R35, R2, 0x1, P6 ;  /* 0x00000002231f7211 */ /* 0x000fe200030f0eff */
[----:B------:R-:W-:Y:S01]  /*67d0*/  ULDC UR5, c[0x0][0x22c] ;  /* 0x00008b0000057ab9 */ /* 0x000fe20000000800 */
[----:B--2---:R-:W-:Y:S02]  /*67e0*/  IADD3 R32, P6, R37, R0, RZ ;  /* 0x0000000025207210 */ /* 0x004fe40007fde0ff */
[----:B------:R-:W-:Y:S02]  /*67f0*/  PRMT R39, R25, 0x7771, RZ ;  /* 0x0000777119277816 */ /* 0x000fe400000000ff */
[C---:B------:R-:W-:Y:S01]  /*6800*/  LEA.HI.X.SX32 R33, R37.reuse, R2, 0x1, P6 ;  /* 0x0000000225217211 */ /* 0x040fe200030f0eff */
[----:B------:R-:W-:Y:S01]  /*6810*/  VIADD R37, R37, UR4 ;  /* 0x0000000425257c36 */ /* 0x000fe20008000000 */
[----:B---3--:R-:W-:Y:S01]  /*6820*/  PRMT R41, R26, 0x7770, RZ ;  /* 0x000077701a297816 */ /* 0x008fe200000000ff */
        /* <DEDUP_REMOVED lines=63> */
[----:B------:R-:W-:Y:S01]  /*6c20*/  PRMT R35, R26, 0x7772, RZ ;  /* 0x000077721a237816 */ /* 0x000fe200000000ff */
[----:B------:R0:W-:Y:S01]  /*6c30*/  @P1 STG.E.U8 desc[UR12][R28.64], R39 ;  /* 0x000000271c001986 */ /* 0x0001e2000c10110c */
[----:B------:R-:W-:Y:S01]  /*6c40*/  ISETP.LT.AND P3, PT, R3, UR5, !P0 ;  /* 0x0000000503007c0c */ /* 0x000fe2000c761270 */
[C---:B--2---:R-:W-:Y:S01]  /*6c50*/  VIADD R33, R37.reuse, UR4 ;  /* 0x0000000425217c36 */ /* 0x044fe20008000000 */
[----:B------:R-:W-:Y:S01]  /*6c60*/  IADD3 R30, P6, R37, R0, RZ ;  /* 0x00000000251e7210 */ /* 0x000fe20007fde0ff */
[----:B------:R2:W-:Y:S01]  /*6c70*/  @P4 STG.E.U8 desc[UR12][R24.64], R35 ;  /* 0x0000002318004986 */ /* 0x0005e2000c10110c */
[----:B------:R-:W-:Y:S01]  /*6c80*/  VIADD R3, R181, 0x1f ;  /* 0x0000001fb5037836 */ /* 0x000fe20000000000 */
[----:B------:R-:W-:Y:S01]  /*6c90*/  ULDC UR5, c[0x0][0x22c] ;  /* 0x00008b0000057ab9 */ /* 0x000fe20000000800 */
[----:B------:R-:W-:-:S02]  /*6ca0*/  LEA.HI.X.SX32 R31, R37, R2, 0x1, P6 ;  /* 0x00000002251f7211 */ /* 0x000fc400030f0eff */
[----:B------:R-:W-:Y:S02]  /*6cb0*/  PRMT R41, R26, 0x7773, RZ ;  /* 0x000077731a297816 */ /* 0x000fe400000000ff */
[----:B------:R-:W-:Y:S01]  /*6cc0*/  ISETP.LT.AND P2, PT, R3, UR5, !P0 ;  /* 0x0000000503007c0c */ /* 0x000fe2000c741270 */
[----:B------:R-:W-:Y:S01]  /*6cd0*/  VIADD R3, R181, 0x20 ;  /* 0x00000020b5037836 */ /* 0x000fe20000000000 */
[----:B0-----:R-:W-:Y:S01]  /*6ce0*/  IADD3 R28, P6, R33, R0, RZ ;  /* 0x00000000211c7210 */ /* 0x001fe20007fde0ff */
[----:B------:R-:W-:Y:S01]  /*6cf0*/  ULDC UR5, c[0x0][0x22c] ;  /* 0x00008b0000057ab9 */ /* 0x000fe20000000800 */
[----:B------:R-:W-:Y:S01]  /*6d00*/  PRMT R39, R27, 0x7772, RZ ;  /* 0x000077721b277816 */ /* 0x000fe200000000ff */
[----:B------:R0:W-:Y:S01]  /*6d10*/  @P5 STG.E.U8 desc[UR12][R30.64], R41 ;  /* 0x000000291e005986 */ /* 0x0001e2000c10110c */
[C---:B------:R-:W-:Y:S01]  /*6d20*/  LEA.HI.X.SX32 R29, R33.reuse, R2, 0x1, P6 ;  /* 0x00000002211d7211 */ /* 0x040fe200030f0eff */
[----:B------:R-:W-:Y:S01]  /*6d30*/  VIADD R33, R33, UR4 ;  /* 0x0000000421217c36 */ /* 0x000fe20008000000 */
[----:B------:R-:W-:-:S02]  /*6d40*/  PRMT R37, R27, 0x7773, RZ ;  /* 0x000077731b257816 */ /* 0x000fc400000000ff */
[----:B------:R-:W-:Y:S01]  /*6d50*/  ISETP.LT.AND P1, PT, R3, UR5, !P0 ;  /* 0x0000000503007c0c */ /* 0x000fe2000c721270 */
[C---:B--2---:R-:W-:Y:S01]  /*6d60*/  VIADD R35, R33.reuse, UR4 ;  /* 0x0000000421237c36 */ /* 0x044fe20008000000 */
[----:B------:R-:W-:Y:S01]  /*6d70*/  IADD3 R24, P6, R33, R0, RZ ;  /* 0x0000000021187210 */ /* 0x000fe20007fde0ff */
[----:B------:R2:W-:Y:S01]  /*6d80*/  @P3 STG.E.U8 desc[UR12][R28.64], R39 ;  /* 0x000000271c003986 */ /* 0x0005e2000c10110c */
[----:B------:R-:W-:Y:S01]  /*6d90*/  VIADD R3, R181, 0x21 ;  /* 0x00000021b5037836 */ /* 0x000fe20000000000 */
[----:B------:R-:W-:Y:S01]  /*6da0*/  ULDC UR5, c[0x0][0x22c] ;  /* 0x00008b0000057ab9 */ /* 0x000fe20000000800 */
[----:B------:R-:W-:Y:S02]  /*6db0*/  LEA.HI.X.SX32 R25, R33, R2, 0x1, P6 ;  /* 0x0000000221197211 */ /* 0x000fe400030f0eff */
[----:B------:R-:W-:Y:S02]  /*6dc0*/  IADD3 R26, P6, R35, R0, RZ ;  /* 0x00000000231a7210 */ /* 0x000fe40007fde0ff */
[----:B------:R-:W-:Y:S01]  /*6dd0*/  ISETP.LT.AND P4, PT, R3, UR5, !P0 ;  /* 0x0000000503007c0c */ /* 0x000fe2000c781270 */
[----:B------:R3:W-:Y:S01]  /*6de0*/  @P2 STG.E.U8 desc[UR12][R24.64], R37 ;  /* 0x0000002518002986 */ /* 0x0007e2000c10110c */
[C---:B------:R-:W-:Y:S01]  /*6df0*/  LEA.HI.X.SX32 R27, R35.reuse, R2, 0x1, P6 ;  /* 0x00000002231b7211 */ /* 0x040fe200030f0eff */
[----:B------:R-:W-:Y:S01]  /*6e00*/  VIADD R35, R35, UR4 ;  /* 0x0000000423237c36 */ /* 0x000fe20008000000 */
[----:B------:R-:W-:Y:S01]  /*6e10*/  PRMT R33, R20, 0x7770, RZ ;  /* 0x0000777014217816 */ /* 0x000fe200000000ff */
[----:B------:R-:W-:Y:S01]  /*6e20*/  VIADD R3, R181, 0x22 ;  /* 0x00000022b5037836 */ /* 0x000fe20000000000 */
[----:B------:R-:W-:Y:S01]  /*6e30*/  ULDC UR5, c[0x0][0x22c] ;  /* 0x00008b0000057ab9 */ /* 0x000fe20000000800 */
[C---:B0-----:R-:W-:Y:S01]  /*6e40*/  VIADD R31, R35.reuse, UR4 ;  /* 0x00000004231f7c36 */ /* 0x041fe20008000000 */
[----:B--2---:R-:W-:Y:S01]  /*6e50*/  IADD3 R28, P6, R35, R0, RZ ;  /* 0x00000000231c7210 */ /* 0x004fe20007fde0ff */
[----:B------:R0:W-:Y:S01]  /*6e60*/  @P1 STG.E.U8 desc[UR12][R26.64], R33 ;  /* 0x000000211a001986 */ /* 0x0001e2000c10110c */
[----:B------:R-:W-:Y:S01]  /*6e70*/  ISETP.LT.AND P5, PT, R3, UR5, !P0 ;  /* 0x0000000503007c0c */ /* 0x000fe2000c7a1270 */
[----:B------:R-:W-:Y:S01]  /*6e80*/  VIADD R3, R181, 0x23 ;  /* 0x00000023b5037836 */ /* 0x000fe20000000000 */
[----:B------:R-:W-:Y:S01]  /*6e90*/  LEA.HI.X.SX32 R29, R35, R2, 0x1, P6 ;  /* 0x00000002231d7211 */ /* 0x000fe200030f0eff */
[----:B------:R-:W-:Y:S01]  /*6ea0*/  ULDC UR5, c[0x0][0x22c] ;  /* 0x00008b0000057ab9 */ /* 0x000fe20000000800 */
[----:B---3--:R-:W-:-:S02]  /*6eb0*/  IADD3 R24, P6, R31, R0, RZ ;  /* 0x000000001f187210 */ /* 0x008fc40007fde0ff */
[----:B------:R-:W-:Y:S02]  /*6ec0*/  PRMT R35, R20, 0x7771, RZ ;  /* 0x0000777114237816 */ /* 0x000fe400000000ff */
[C---:B------:R-:W-:Y:S01]  /*6ed0*/  LEA.HI.X.SX32 R25, R31.reuse, R2, 0x1, P6 ;  /* 0x000000021f197211 */ /* 0x040fe200030f0eff */
[----:B------:R-:W-:Y:S01]  /*6ee0*/  VIADD R31, R31, UR4 ;  /* 0x000000041f1f7c36 */ /* 0x000fe20008000000 */
[----:B------:R-:W-:Y:S01]  /*6ef0*/  ISETP.LT.AND P3, PT, R3, UR5, !P0 ;  /* 0x0000000503007c0c */ /* 0x000fe2000c761270 */
[----:B------:R2:W-:Y:S01]  /*6f00*/  @P4 STG.E.U8 desc[UR12][R28.64], R35 ;  /* 0x000000231c004986 */ /* 0x0005e2000c10110c */
[----:B------:R-:W-:Y:S01]  /*6f10*/  PRMT R37, R21, 0x7770, RZ ;  /* 0x0000777015257816 */ /* 0x000fe200000000ff */
[C---:B0-----:R-:W-:Y:S01]  /*6f20*/  VIADD R33, R31.reuse, UR4 ;  /* 0x000000041f217c36 */ /* 0x041fe20008000000 */
[----:B------:R-:W-:Y:S01]  /*6f30*/  IADD3 R26, P6, R31, R0, RZ ;  /* 0x000000001f1a7210 */ /* 0x000fe20007fde0ff */
[----:B------:R-:W-:Y:S01]  /*6f40*/  VIADD R3, R181, 0x24 ;  /* 0x00000024b5037836 */ /* 0x000fe20000000000 */
[----:B------:R-:W-:Y:S01]  /*6f50*/  ULDC UR5, c[0x0][0x22c] ;  /* 0x00008b0000057ab9 */ /* 0x000fe20000000800 */
[----:B------:R0:W-:Y:S01]  /*6f60*/  @P5 STG.E.U8 desc[UR12][R24.64], R37 ;  /* 0x0000002518005986 */ /* 0x0001e2000c10110c */
[----:B------:R-:W-:-:S02]  /*6f70*/  LEA.HI.X.SX32 R27, R31, R2, 0x1, P6 ;  /* 0x000000021f1b7211 */ /* 0x000fc400030f0eff */
[----:B------:R-:W-:Y:S01]  /*6f80*/  ISETP.LT.AND P2, PT, R3, UR5, !P0 ;  /* 0x0000000503007c0c */ /* 0x000fe2000c741270 */
[----:B------:R-:W-:Y:S01]  /*6f90*/  VIADD R3, R181, 0x25 ;  /* 0x00000025b5037836 */ /* 0x000fe20000000000 */
[----:B------:R-:W-:Y:S01]  /*6fa0*/  ULDC UR5, c[0x0][0x22c] ;  /* 0x00008b0000057ab9 */ /* 0x000fe20000000800 */
[----:B--2---:R-:W-:Y:S02]  /*6fb0*/  IADD3 R28, P6, R33, R0, RZ ;  /* 0x00000000211c7210 */ /* 0x004fe40007fde0ff */
[----:B------:R-:W-:Y:S02]  /*6fc0*/  PRMT R35, R21, 0x7771, RZ ;  /* 0x0000777115237816 */ /* 0x000fe400000000ff */
[C---:B------:R-:W-:Y:S01]  /*6fd0*/  LEA.HI.X.SX32 R29, R33.reuse, R2, 0x1, P6 ;  /* 0x00000002211d7211 */ /* 0x040fe200030f0eff */
[----:B------:R-:W-:Y:S01]  /*6fe0*/  VIADD R33, R33, UR4 ;  /* 0x0000000421217c36 */ /* 0x000fe20008000000 */
[----:B------:R-:W-:Y:S01]  /*6ff0*/  ISETP.LT.AND P1, PT, R3, UR5, !P0 ;  /* 0x0000000503007c0c */ /* 0x000fe2000c721270 */
[----:B------:R2:W-:Y:S01]  /*7000*/  @P3 STG.E.U8 desc[UR12][R26.64], R35 ;  /* 0x000000231a003986 */ /* 0x0005e2000c10110c */
[----:B0-----:R-:W-:Y:S01]  /*7010*/  PRMT R37, R22, 0x7770, RZ ;  /* 0x0000777016257816 */ /* 0x001fe200000000ff */
[C---:B------:R-:W-:Y:S01]  /*7020*/  VIADD R31, R33.reuse, UR4 ;  /* 0x00000004211f7c36 */ /* 0x040fe20008000000 */
        /* <DEDUP_REMOVED lines=8> */
[C---:B--2---:R-:W-:Y:S02]  /*70b0*/  IADD3 R26, P6, R31.reuse, R0, RZ ;  /* 0x000000001f1a7210 */ /* 0x044fe40007fde0ff */
        /* <DEDUP_REMOVED lines=44> */
[----:B------:R-:W-:Y:S02]  /*7380*/  IADD3 R20, P6, R33, R0, RZ ;  /* 0x0000000021147210 */ /* 0x000fe40007fde0ff */
[----:B------:R-:W-:Y:S01]  /*7390*/  ISETP.LT.AND P5, PT, R3, UR5, !P0 ;  /* 0x0000000503007c0c */ /* 0x000fe2000c7a1270 */
[----:B------:R-:W-:Y:S01]  /*73a0*/  VIADD R3, R181, 0x2d ;  /* 0x0000002db5037836 */ /* 0x000fe20000000000 */
[----:B--2---:R-:W-:Y:S01]  /*73b0*/  PRMT R35, R21, 0x7773, RZ ;  /* 0x0000777315237816 */ /* 0x004fe200000000ff */
[----:B------:R-:W-:Y:S01]  /*73c0*/  ULDC UR5, c[0x0][0x22c] ;  /* 0x00008b0000057ab9 */ /* 0x000fe20000000800 */
        /* <DEDUP_REMOVED lines=19> */
[----:B------:R-:W-:Y:S01]  /*7500*/  VIADD R3, R181, 0x30 ;  /* 0x00000030b5037836 */ /* 0x000fe20000000000 */
[----:B------:R-:W-:Y:S01]  /*7510*/  PRMT R35, R23, 0x7772, RZ ;  /* 0x0000777217237816 */ /* 0x000fe200000000ff */
[C---:B0-----:R-:W-:Y:S01]  /*7520*/  VIADD R31, R29.reuse, UR4 ;  /* 0x000000041d1f7c36 */ /* 0x041fe20008000000 */
[----:B------:R-:W-:Y:S01]  /*7530*/  IADD3 R20, P6, R29, R0, RZ ;  /* 0x000000001d147210 */ /* 0x000fe20007fde0ff */
[----:B------:R-:W-:Y:S01]  /*7540*/  ULDC UR5, c[0x0][0x22c] ;  /* 0x00008b0000057ab9 */ /* 0x000fe20000000800 */
[----:B------:R-:W-:Y:S01]  /*7550*/  PRMT R33, R23, 0x7773, RZ ;  /* 0x0000777317217816 */ /* 0x000fe200000000ff */
[----:B------:R0:W-:Y:S01]  /*7560*/  @P3 STG.E.U8 desc[UR12][R26.64], R37 ;  /* 0x000000251a003986 */ /* 0x0001e2000c10110c */
[----:B------:R-:W-:-:S02]  /*7570*/  LEA.HI.X.SX32 R21, R29, R2, 0x1, P6 ;  /* 0x000000021d157211 */ /* 0x000fc400030f0eff */
[----:B------:R-:W-:Y:S01]  /*7580*/  IADD3 R22, P6, R31, R0, RZ ;  /* 0x000000001f167210 */ /* 0x000fe20007fde0ff */
[----:B------:R2:W-:Y:S01]  /*7590*/  @P2 STG.E.U8 desc[UR12][R24.64], R35 ;  /* 0x0000002318002986 */ /* 0x0005e2000c10110c */
[----:B------:R-:W-:Y:S01]  /*75a0*/  ISETP.LT.AND P4, PT, R3, UR5, !P0 ;  /* 0x0000000503007c0c */ /* 0x000fe2000c781270 */
[----:B------:R-:W-:Y:S01]  /*75b0*/  VIADD R3, R181, 0x31 ;  /* 0x00000031b5037836 */ /* 0x000fe20000000000 */
[C---:B------:R-:W-:Y:S01]  /*75c0*/  LEA.HI.X.SX32 R23, R31.reuse, R2, 0x1, P6 ;  /* 0x000000021f177211 */ /* 0x040fe200030f0eff */
[----:B------:R-:W-:Y:S01]  /*75d0*/  VIADD R31, R31, UR4 ;  /* 0x000000041f1f7c36 */ /* 0x000fe20008000000 */
[----:B------:R-:W-:Y:S01]  /*75e0*/  ULDC UR5, c[0x0][0x22c] ;  /* 0x00008b0000057ab9 */ /* 0x000fe20000000800 */
[----:B------:R3:W-:Y:S01]  /*75f0*/  @P1 STG.E.U8 desc[UR12][R20.64], R33 ;  /* 0x0000002114001986 */ /* 0x0007e2000c10110c */
[----:B------:R-:W-:Y:S01]  /*7600*/  ISETP.LT.AND P5, PT, R3, UR5, !P0 ;  /* 0x0000000503007c0c */ /* 0x000fe2000c7a1270 */
[----:B0-----:R-:W-:Y:S01]  /*7610*/  VIADD R27, R31, UR4 ;  /* 0x000000041f1b7c36 */ /* 0x001fe20008000000 */
[----:B------:R-:W-:Y:S01]  /*7620*/  PRMT R29, R12, 0x7770, RZ ;  /* 0x000077700c1d7816 */ /* 0x000fe200000000ff */
[----:B------:R-:W-:Y:S01]  /*7630*/  VIADD R3, R181, 0x32 ;  /* 0x00000032b5037836 */ /* 0x000fe20000000000 */
[----:B------:R-:W-:Y:S01]  /*7640*/  ULDC UR5, c[0x0][0x22c] ;  /* 0x00008b0000057ab9 */ /* 0x000fe20000000800 */
[----:B--2---:R-:W-:-:S02]  /*7650*/  IADD3 R24, P6, R31, R0, RZ ;  /* 0x000000001f187210 */ /* 0x004fc40007fde0ff */
[----:B------:R0:W-:Y:S01]  /*7660*/  @P4 STG.E.U8 desc[UR12][R22.64], R29 ;  /* 0x0000001d16004986 */ /* 0x0001e2000c10110c */
[----:B------:R-:W-:Y:S01]  /*7670*/  ISETP.LT.AND P3, PT, R3, UR5, !P0 ;  /* 0x0000000503007c0c */ /* 0x000fe2000c761270 */
[----:B------:R-:W-:Y:S01]  /*7680*/  VIADD R3, R181, 0x33 ;  /* 0x00000033b5037836 */ /* 0x000fe20000000000 */
[----:B------:R-:W-:Y:S01]  /*7690*/  LEA.HI.X.SX32 R25, R31, R2, 0x1, P6 ;  /* 0x000000021f197211 */ /* 0x000fe200030f0eff */
[----:B------:R-:W-:Y:S01]  /*76a0*/  ULDC UR5, c[0x0][0x22c] ;  /* 0x00008b0000057ab9 */ /* 0x000fe20000000800 */
[C---:B---3--:R-:W-:Y:S02]  /*76b0*/  IADD3 R20, P6, R27.reuse, R0, RZ ;  /* 0x000000001b147210 */ /* 0x048fe40007fde0ff */
        /* <DEDUP_REMOVED lines=118> */
[----:B------:R-:W-:Y:S01]  /*7e20*/  ULDC UR5, c[0x0][0x22c] ;  /* 0x00008b0000057ab9 */ /* 0x000fe20000000800 */
[----:B------:R-:W-:Y:S01]  /*7e30*/  VIADD R3, R181, 0x42 ;  /* 0x00000042b5037836 */ /* 0x000fe20000000000 */
[----:B------:R-:W-:-:S02]  /*7e40*/  PRMT R25, R8, 0x7770, RZ ;  /* 0x0000777008197816 */ /* 0x000fc400000000ff */
[----:B--2---:R-:W-:Y:S02]  /*7e50*/  IADD3 R20, P6, R27, R0, RZ ;  /* 0x000000001b147210 */ /* 0x004fe40007fde0ff */
[----:B------:R-:W-:Y:S01]  /*7e60*/  ISETP.LT.AND P2, PT, R3, UR5, !P0 ;  /* 0x0000000503007c0c */ /* 0x000fe2000c741270 */
[----:B------:R-:W-:Y:S01]  /*7e70*/  VIADD R3, R181, 0x43 ;  /* 0x00000043b5037836 */ /* 0x000fe20000000000 */
[----:B------:R-:W-:Y:S01]  /*7e80*/  LEA.HI.X.SX32 R21, R27, R2, 0x1, P6 ;  /* 0x000000021b157211 */ /* 0x000fe200030f0eff */
[----:B------:R-:W-:Y:S01]  /*7e90*/  ULDC UR5, c[0x0][0x22c] ;  /* 0x00008b0000057ab9 */ /* 0x000fe20000000800 */
[C---:B---3--:R-:W-:Y:S01]  /*7ea0*/  IADD3 R12, P6, R23.reuse, R0, RZ ;  /* 0x00000000170c7210 */ /* 0x048fe20007fde0ff */
[----:B------:R0:W-:Y:S01]  /*7eb0*/  @P5 STG.E.U8 desc[UR12][R14.64], R25 ;  /* 0x000000190e005986 */ /* 0x0001e2000c10110c */
[----:B------:R-:W-:Y:S02]  /*7ec0*/  PRMT R27, R8, 0x7771, RZ ;  /* 0x00007771081b7816 */ /* 0x000fe400000000ff */
[C---:B------:R-:W-:Y:S01]  /*7ed0*/  LEA.HI.X.SX32 R13, R23.reuse, R2, 0x1, P6 ;  /* 0x00000002170d7211 */ /* 0x040fe200030f0eff */
[----:B------:R-:W-:Y:S01]  /*7ee0*/  VIADD R23, R23, UR4 ;  /* 0x0000000417177c36 */ /* 0x000fe20008000000 */
[----:B------:R-:W-:Y:S01]  /*7ef0*/  ISETP.LT.AND P1, PT, R3, UR5, !P0 ;  /* 0x0000000503007c0c */ /* 0x000fe2000c721270 */
[----:B------:R-:W-:Y:S01]  /*7f00*/  VIADD R3, R181, 0x44 ;  /* 0x00000044b5037836 */ /* 0x000fe20000000000 */
[----:B------:R2:W-:Y:S01]  /*7f10*/  @P3 STG.E.U8 desc[UR12][R20.64], R27 ;  /* 0x0000001b14003986 */ /* 0x0005e2000c10110c */
[----:B------:R-:W-:Y:S01]  /*7f20*/  ULDC UR5, c[0x0][0x22c] ;  /* 0x00008b0000057ab9 */ /* 0x000fe20000000800 */
[----:B------:R-:W-:-:S02]  /*7f30*/  PRMT R29, R9, 0x7770, RZ ;  /* 0x00007770091d7816 */ /* 0x000fc400000000ff */
[----:B------:R-:W-:Y:S01]  /*7f40*/  ISETP.LT.AND P4, PT, R3, UR5, !P0 ;  /* 0x0000000503007c0c */ /* 0x000fe2000c781270 */
[C---:B0-----:R-:W-:Y:S01]  /*7f50*/  VIADD R25, R23.reuse, UR4 ;  /* 0x0000000417197c36 */ /* 0x041fe20008000000 */
[----:B------:R-:W-:Y:S01]  /*7f60*/  IADD3 R14, P6, R23, R0, RZ ;  /* 0x00000000170e7210 */ /* 0x000fe20007fde0ff */
[----:B------:R-:W-:Y:S01]  /*7f70*/  VIADD R3, R181, 0x45 ;  /* 0x00000045b5037836 */ /* 0x000fe20000000000 */
[----:B------:R-:W-:Y:S01]  /*7f80*/  ULDC UR5, c[0x0][0x22c] ;  /* 0x00008b0000057ab9 */ /* 0x000fe20000000800 */
[----:B------:R0:W-:Y:S01]  /*7f90*/  @P2 STG.E.U8 desc[UR12][R12.64], R29 ;  /* 0x0000001d0c002986 */ /* 0x0001e2000c10110c */
[----:B------:R-:W-:Y:S02]  /*7fa0*/  LEA.HI.X.SX32 R15, R23, R2, 0x1, P6 ;  /* 0x00000002170f7211 */ /* 0x000fe400030f0eff */
[----:B--2---:R-:W-:Y:S02]  /*7fb0*/  IADD3 R20, P6, R25, R0, RZ ;  /* 0x0000000019147210 */ /* 0x004fe40007fde0ff */
[----:B------:R-:W-:Y:S01]  /*7fc0*/  ISETP.LT.AND P5, PT, R3, UR5, !P0 ;  /* 0x0000000503007c0c */ /* 0x000fe2000c7a1270 */
[----:B------:R-:W-:Y:S01]  /*7fd0*/  VIADD R3, R181, 0x46 ;  /* 0x00000046b5037836 */ /* 0x000fe20000000000 */
[C---:B------:R-:W-:Y:S01]  /*7fe0*/  LEA.HI.X.SX32 R21, R25.reuse, R2, 0x1, P6 ;  /* 0x0000000219157211 */ /* 0x040fe200030f0eff */
[----:B------:R-:W-:Y:S01]  /*7ff0*/  VIADD R25, R25, UR4 ;  /* 0x0000000419197c36 */ /* 0x000fe20008000000 */
[----:B------:R-:W-:Y:S01]  /*8000*/  PRMT R27, R9, 0x7771, RZ ;  /* 0x00007771091b7816 */ /* 0x000fe200000000ff */
[----:B------:R-:W-:-:S02]  /*8010*/  ULDC UR5, c[0x0][0x22c] ;  /* 0x00008b0000057ab9 */ /* 0x000fc40000000800 */
[C---:B------:R-:W-:Y:S01]  /*8020*/  VIADD R23, R25.reuse, UR4 ;  /* 0x0000000419177c36 */ /* 0x040fe20008000000 */
[----:B0-----:R-:W-:Y:S01]  /*8030*/  IADD3 R12, P6, R25, R0, RZ ;  /* 0x00000000190c7210 */ /* 0x001fe20007fde0ff */
[----:B------:R0:W-:Y:S01]  /*8040*/  @P1 STG.E.U8 desc[UR12][R14.64], R27 ;  /* 0x0000001b0e001986 */ /* 0x0001e2000c10110c */
[----:B------:R-:W-:Y:S01]  /*8050*/  ISETP.LT.AND P3, PT, R3, UR5, !P0 ;  /* 0x0000000503007c0c */ /* 0x000fe2000c761270 */
[----:B------:R-:W-:Y:S01]  /*8060*/  VIADD R3, R181, 0x47 ;  /* 0x00000047b5037836 */ /* 0x000fe20000000000 */
[----:B------:R-:W-:Y:S01]  /*8070*/  LEA.HI.X.SX32 R13, R25, R2, 0x1, P6 ;  /* 0x00000002190d7211 */ /* 0x000fe200030f0eff */
[----:B------:R-:W-:Y:S01]  /*8080*/  ULDC UR5, c[0x0][0x22c] ;  /* 0x00008b0000057ab9 */ /* 0x000fe20000000800 */
[----:B------:R-:W-:Y:S02]  /*8090*/  PRMT R29, R10, 0x7770, RZ ;  /* 0x000077700a1d7816 */ /* 0x000fe400000000ff */
[----:B------:R-:W-:Y:S01]  /*80a0*/  ISETP.LT.AND P2, PT, R3, UR5, !P0 ;  /* 0x0000000503007c0c */ /* 0x000fe2000c741270 */
[----:B------:R-:W-:Y:S01]  /*80b0*/  VIADD R3, R181, 0x48 ;  /* 0x00000048b5037836 */ /* 0x000fe20000000000 */
[----:B------:R-:W-:Y:S01]  /*80c0*/  ULDC UR5, c[0x0][0x22c] ;  /* 0x00008b0000057ab9 */ /* 0x000fe20000000800 */
[----:B------:R2:W-:Y:S01]  /*80d0*/  @P4 STG.E.U8 desc[UR12][R20.64], R29 ;  /* 0x0000001d14004986 */ /* 0x0005e2000c10110c */
[----:B0-----:R-:W-:-:S02]  /*80e0*/  IADD3 R14, P6, R23, R0, RZ ;  /* 0x00000000170e7210 */ /* 0x001fc40007fde0ff */
[----:B------:R-:W-:Y:S02]  /*80f0*/  PRMT R27, R10, 0x7771, RZ ;  /* 0x000077710a1b7816 */ /* 0x000fe400000000ff */
[C---:B------:R-:W-:Y:S01]  /*8100*/  LEA.HI.X.SX32 R15, R23.reuse, R2, 0x1, P6 ;  /* 0x00000002170f7211 */ /* 0x040fe200030f0eff */
[----:B------:R-:W-:Y:S01]  /*8110*/  VIADD R23, R23, UR4 ;  /* 0x0000000417177c36 */ /* 0x000fe20008000000 */
[----:B------:R-:W-:Y:S01]  /*8120*/  ISETP.LT.AND P1, PT, R3, UR5, !P0 ;  /* 0x0000000503007c0c */ /* 0x000fe2000c721270 */
[----:B------:R-:W-:Y:S01]  /*8130*/  VIADD R3, R181, 0x49 ;  /* 0x00000049b5037836 */ /* 0x000fe20000000000 */
[----:B------:R0:W-:Y:S01]  /*8140*/  @P5 STG.E.U8 desc[UR12][R12.64], R27 ;  /* 0x0000001b0c005986 */ /* 0x0001e2000c10110c */
[C---:B------:R-:W-:Y:S01]  /*8150*/  VIADD R25, R23.reuse, UR4 ;  /* 0x0000000417197c36 */ /* 0x040fe20008000000 */
[----:B--2---:R-:W-:Y:S01]  /*8160*/  IADD3 R20, P6, R23, R0, RZ ;  /* 0x0000000017147210 */ /* 0x004fe20007fde0ff */
[----:B------:R-:W-:Y:S01]  /*8170*/  ULDC UR5, c[0x0][0x22c] ;  /* 0x00008b0000057ab9 */ /* 0x000fe20000000800 */
[----:B------:R-:W-:-:S02]  /*8180*/  PRMT R29, R11, 0x7770, RZ ;  /* 0x000077700b1d7816 */ /* 0x000fc400000000ff */
[----:B------:R-:W-:Y:S02]  /*8190*/  LEA.HI.X.SX32 R21, R23, R2, 0x1, P6 ;  /* 0x0000000217157211 */ /* 0x000fe400030f0eff */
[----:B------:R-:W-:Y:S01]  /*81a0*/  ISETP.LT.AND P4, PT, R3, UR5, !P0 ;  /* 0x0000000503007c0c */ /* 0x000fe2000c781270 */
[----:B------:R-:W-:Y:S01]  /*81b0*/  VIADD R3, R181, 0x4a ;  /* 0x0000004ab5037836 */ /* 0x000fe20000000000 */
[----:B------:R-:W-:Y:S01]  /*81c0*/  ULDC UR5, c[0x0][0x22c] ;  /* 0x00008b0000057ab9 */ /* 0x000fe20000000800 */
[----:B------:R2:W-:Y:S01]  /*81d0*/  @P3 STG.E.U8 desc[UR12][R14.64], R29 ;  /* 0x0000001d0e003986 */ /* 0x0005e2000c10110c */
[----:B0-----:R-:W-:Y:S02]  /*81e0*/  IADD3 R12, P6, R25, R0, RZ ;  /* 0x00000000190c7210 */ /* 0x001fe40007fde0ff */
[----:B------:R-:W-:Y:S01]  /*81f0*/  ISETP.LT.AND P5, PT, R3, UR5, !P0 ;  /* 0x0000000503007c0c */ /* 0x000fe2000c7a1270 */
[----:B------:R-:W-:Y:S01]  /*8200*/  VIADD R3, R181, 0x4b ;  /* 0x0000004bb5037836 */ /* 0x000fe20000000000 */
[C---:B------:R-:W-:Y:S01]  /*8210*/  LEA.HI.X.SX32 R13, R25.reuse, R2, 0x1, P6 ;  /* 0x00000002190d7211 */ /* 0x040fe200030f0eff */
[----:B------:R-:W-:Y:S01]  /*8220*/  VIADD R25, R25, UR4 ;  /* 0x0000000419197c36 */ /* 0x000fe20008000000 */
[----:B------:R-:W-:Y:S01]  /*8230*/  PRMT R27, R11, 0x7771, RZ ;  /* 0x000077710b1b7816 */ /* 0x000fe200000000ff */
[----:B------:R-:W-:-:S02]  /*8240*/  ULDC UR5, c[0x0][0x22c] ;  /* 0x00008b0000057ab9 */ /* 0x000fc40000000800 */
[----:B------:R-:W-:Y:S01]  /*8250*/  VIADD R23, R25, UR4 ;  /* 0x0000000419177c36 */ /* 0x000fe20008000000 */
[----:B------:R-:W-:Y:S01]  /*8260*/  ISETP.LT.AND P3, PT, R3, UR5, !P0 ;  /* 0x0000000503007c0c */ /* 0x000fe2000c761270 */
[----:B------:R0:W-:Y:S01]  /*8270*/  @P2 STG.E.U8 desc[UR12][R20.64], R27 ;  /* 0x0000001b14002986 */ /* 0x0001e2000c10110c */
[----:B--2---:R-:W-:Y:S01]  /*8280*/  IADD3 R14, P6, R25, R0, RZ ;  /* 0x00000000190e7210 */ /* 0x004fe20007fde0ff */
[----:B------:R-:W-:Y:S01]  /*8290*/  VIADD R3, R181, 0x4c ;  /* 0x0000004cb5037836 */ /* 0x000fe20000000000 */
[----:B------:R-:W-:Y:S01]  /*82a0*/  ULDC UR5, c[0x0][0x22c] ;  /* 0x00008b0000057ab9 */ /* 0x000fe20000000800 */
[----:B------:R-:W-:Y:S02]  /*82b0*/  PRMT R29, R8, 0x7772, RZ ;  /* 0x00007772081d7816 */ /* 0x000fe400000000ff */
[----:B------:R-:W-:Y:S02]  /*82c0*/  LEA.HI.X.SX32 R15, R25, R2, 0x1, P6 ;  /* 0x00000002190f7211 */ /* 0x000fe400030f0eff */
[----:B------:R-:W-:Y:S01]  /*82d0*/  ISETP.LT.AND P2, PT, R3, UR5, !P0 ;  /* 0x0000000503007c0c */ /* 0x000fe2000c741270 */
[----:B------:R-:W-:Y:S01]  /*82e0*/  VIADD R3, R181, 0x4d ;  /* 0x0000004db5037836 */ /* 0x000fe20000000000 */
[----:B------:R2:W-:Y:S01]  /*82f0*/  @P1 STG.E.U8 desc[UR12][R12.64], R29 ;  /* 0x0000001d0c001986 */ /* 0x0005e2000c10110c */
[----:B------:R-:W-:Y:S01]  /*8300*/  ULDC UR5, c[0x0][0x22c] ;  /* 0x00008b0000057ab9 */ /* 0x000fe20000000800 */
[----:B0-----:R-:W-:-:S02]  /*8310*/  IADD3 R20, P6, R23, R0, RZ ;  /* 0x0000000017147210 */ /* 0x001fc40007fde0ff */
[----:B------:R-:W-:Y:S01]  /*8320*/  ISETP.LT.AND P1, PT, R3, UR5, !P0 ;  /* 0x0000000503007c0c */ /* 0x000fe2000c721270 */
[----:B------:R-:W-:Y:S01]  /*8330*/  VIADD R3, R181, 0x4e ;  /* 0x0000004eb5037836 */ /* 0x000fe20000000000 */
[C---:B------:R-:W-:Y:S01]  /*8340*/  LEA.HI.X.SX32 R21, R23.reuse, R2, 0x1, P6 ;  /* 0x0000000217157211 */ /* 0x040fe200030f0eff */
[----:B------:R-:W-:Y:S01]  /*8350*/  VIADD R23, R23, UR4 ;  /* 0x0000000417177c36 */ /* 0x000fe20008000000 */
[----:B------:R-:W-:Y:S01]  /*8360*/  PRMT R27, R8, 0x7773, RZ ;  /* 0x00007773081b7816 */ /* 0x000fe200000000ff */
[----:B------:R-:W-:Y:S02]  /*8370*/  ULDC UR5, c[0x0][0x22c] ;  /* 0x00008b0000057ab9 */ /* 0x000fe40000000800 */
[C---:B------:R-:W-:Y:S01]  /*8380*/  VIADD R25, R23.reuse, UR4 ;  /* 0x0000000417197c36 */ /* 0x040fe20008000000 */
[----:B--2---:R-:W-:Y:S01]  /*8390*/  IADD3 R12, P6, R23, R0, RZ ;  /* 0x00000000170c7210 */ /* 0x004fe20007fde0ff */
[----:B------:R0:W-:Y:S01]  /*83a0*/  @P4 STG.E.U8 desc[UR12][R14.64], R27 ;  /* 0x0000001b0e004986 */ /* 0x0001e2000c10110c */
[----:B------:R-:W-:-:S02]  /*83b0*/  PRMT R29, R9, 0x7772, RZ ;  /* 0x00007772091d7816 */ /* 0x000fc400000000ff */
[----:B------:R-:W-:Y:S02]  /*83c0*/  LEA.HI.X.SX32 R13, R23, R2, 0x1, P6 ;  /* 0x00000002170d7211 */ /* 0x000fe400030f0eff */
[----:B------:R-:W-:Y:S01]  /*83d0*/  IADD3 R8, P6, R25, R0, RZ ;  /* 0x0000000019087210 */ /* 0x000fe20007fde0ff */
[----:B------:R2:W-:Y:S01]  /*83e0*/  @P5 STG.E.U8 desc[UR12][R20.64], R29 ;  /* 0x0000001d14005986 */ /* 0x0005e2000c10110c */
[----:B------:R-:W-:Y:S01]  /*83f0*/  ISETP.LT.AND P4, PT, R3, UR5, !P0 ;  /* 0x0000000503007c0c */ /* 0x000fe2000c781270 */
[----:B------:R-:W-:Y:S01]  /*8400*/  VIADD R3, R181, 0x4f ;  /* 0x0000004fb5037836 */ /* 0x000fe20000000000 */
[----:B------:R-:W-:Y:S01]  /*8410*/  ULDC UR5, c[0x0][0x22c] ;  /* 0x00008b0000057ab9 */ /* 0x000fe20000000800 */
[C---:B------:R-:W-:Y:S02]  /*8420*/  PRMT R23, R10.reuse, 0x7772, RZ ;  /* 0x000077720a177816 */ /* 0x040fe400000000ff */
[----:B0-----:R-:W-:Y:S02]  /*8430*/  PRMT R27, R9, 0x7773, RZ ;  /* 0x00007773091b7816 */ /* 0x001fe400000000ff */
[C---:B------:R-:W-:Y:S01]  /*8440*/  LEA.HI.X.SX32 R9, R25.reuse, R2, 0x1, P6 ;  /* 0x0000000219097211 */ /* 0x040fe200030f0eff */
[----:B------:R-:W-:Y:S01]  /*8450*/  VIADD R25, R25, UR4 ;  /* 0x0000000419197c36 */ /* 0x000fe20008000000 */
[----:B------:R-:W-:Y:S01]  /*8460*/  ISETP.LT.AND P5, PT, R3, UR5, !P0 ;  /* 0x0000000503007c0c */ /* 0x000fe2000c7a1270 */
[----:B------:R-:W-:Y:S01]  /*8470*/  VIADD R3, R181, 0x50 ;  /* 0x00000050b5037836 */ /* 0x000fe20000000000 */
[----:B------:R-:W-:Y:S01]  /*8480*/  ULDC UR5, c[0x0][0x22c] ;  /* 0x00008b0000057ab9 */ /* 0x000fe20000000800 */
[C---:B--2---:R-:W-:Y:S01]  /*8490*/  VIADD R21, R25.reuse, UR4 ;  /* 0x0000000419157c36 */ /* 0x044fe20008000000 */
[----:B------:R-:W-:Y:S01]  /*84a0*/  IADD3 R14, P6, R25, R0, RZ ;  /* 0x00000000190e7210 */ /* 0x000fe20007fde0ff */
[----:B------:R0:W-:Y:S01]  /*84b0*/  @P3 STG.E.U8 desc[UR12][R12.64], R27 ;  /* 0x0000001b0c003986 */ /* 0x0001e2000c10110c */
[----:B------:R-:W-:Y:S01]  /*84c0*/  ISETP.LT.AND P3, PT, R3, UR5, !P0 ;  /* 0x0000000503007c0c */ /* 0x000fe2000c761270 */
[----:B------:R-:W-:Y:S01]  /*84d0*/  VIADD R3, R181, 0x51 ;  /* 0x00000051b5037836 */ /* 0x000fe20000000000 */
[----:B------:R-:W-:Y:S01]  /*84e0*/  LEA.HI.X.SX32 R15, R25, R2, 0x1, P6 ;  /* 0x00000002190f7211 */ /* 0x000fe200030f0eff */
[----:B------:R-:W-:Y:S01]  /*84f0*/  ULDC UR5, c[0x0][0x22c] ;  /* 0x00008b0000057ab9 */ /* 0x000fe20000000800 */
[----:B------:R2:W-:Y:S01]  /*8500*/  @P2 STG.E.U8 desc[UR12][R8.64], R23 ;  /* 0x0000001708002986 */ /* 0x0005e2000c10110c */
[----:B------:R-:W-:-:S02]  /*8510*/  PRMT R29, R10, 0x7773, RZ ;  /* 0x000077730a1d7816 */ /* 0x000fc400000000ff */
[----:B------:R-:W-:Y:S01]  /*8520*/  ISETP.LT.AND P2, PT, R3, UR5, !P0 ;  /* 0x0000000503007c0c */ /* 0x000fe2000c741270 */
[----:B------:R-:W-:Y:S01]  /*8530*/  VIADD R3, R181, 0x52 ;  /* 0x00000052b5037836 */ /* 0x000fe20000000000 */
[----:B------:R-:W-:Y:S01]  /*8540*/  ULDC UR5, c[0x0][0x22c] ;  /* 0x00008b0000057ab9 */ /* 0x000fe20000000800 */
[----:B------:R-:W-:Y:S01]  /*8550*/  @P1 STG.E.U8 desc[UR12][R14.64], R29 ;  /* 0x0000001d0e001986 */ /* 0x000fe2000c10110c */
[----:B0-----:R-:W-:Y:S02]  /*8560*/  IADD3 R12, P6, R21, R0, RZ ;  /* 0x00000000150c7210 */ /* 0x001fe40007fde0ff */
[----:B------:R-:W-:Y:S02]  /*8570*/  PRMT R27, R11, 0x7772, RZ ;  /* 0x000077720b1b7816 */ /* 0x000fe400000000ff */
        /* <DEDUP_REMOVED lines=12> */
[----:B------:R-:W-:-:S02]  /*8640*/  IADD3 R10, P6, R23, R0, RZ ;  /* 0x00000000170a7210 */ /* 0x000fc40007fde0ff */
[----:B------:R-:W-:Y:S02]  /*8650*/  PRMT R25, R11, 0x7773, RZ ;  /* 0x000077730b197816 */ /* 0x000fe400000000ff */
[C---:B------:R-:W-:Y:S01]  /*8660*/  LEA.HI.X.SX32 R11, R23.reuse, R2, 0x1, P6 ;  /* 0x00000002170b7211 */ /* 0x040fe200030f0eff */
[----:B------:R-:W-:Y:S01]  /*8670*/  VIADD R23, R23, UR4 ;  /* 0x0000000417177c36 */ /* 0x000fe20008000000 */
[----:B------:R-:W-:Y:S01]  /*8680*/  ISETP.LT.AND P6, PT, R3, UR5, !P0 ;  /* 0x0000000503007c0c */ /* 0x000fe2000c7c1270 */
[----:B------:R0:W-:Y:S01]  /*8690*/  @P5 STG.E.U8 desc[UR12][R8.64], R25 ;  /* 0x0000001908005986 */ /* 0x0001e2000c10110c */
[C---:B----4-:R-:W-:Y:S01]  /*86a0*/  PRMT R27, R16.reuse, 0x7770, RZ ;  /* 0x00007770101b7816 */ /* 0x050fe200000000ff */
[----:B------:R-:W-:Y:S01]  /*86b0*/  VIADD R3, R181, 0x55 ;  /* 0x00000055b5037836 */ /* 0x000fe20000000000 */
[----:B------:R-:W-:Y:S01]  /*86c0*/  ULDC UR4, c[0x0][0x248] ;  /* 0x0000920000047ab9 */ /* 0x000fe20000000800 */
[----:B------:R-:W-:Y:S01]  /*86d0*/  ULDC UR5, c[0x0][0x22c] ;  /* 0x00008b0000057ab9 */ /* 0x000fe20000000800 */
[C---:B------:R-:W-:Y:S01]  /*86e0*/  VIADD R15, R23.reuse, UR4 ;  /* 0x00000004170f7c36 */ /* 0x040fe20008000000 */
[----:B------:R2:W-:Y:S01]  /*86f0*/  @P3 STG.E.U8 desc[UR12][R10.64], R27 ;  /* 0x0000001b0a003986 */ /* 0x0005e2000c10110c */
[----:B------:R-:W-:Y:S01]  /*8700*/  IADD3 R12, P3, R23, R0, RZ ;  /* 0x00000000170c7210 */ /* 0x000fe20007f7e0ff */
[----:B------:R-:W-:Y:S01]  /*8710*/  ULDC UR4, c[0x0][0x22c] ;  /* 0x00008b0000047ab9 */ /* 0x000fe20000000800 */
[----:B------:R-:W-:Y:S01]  /*8720*/  ISETP.LT.AND P5, PT, R3, UR5, !P0 ;  /* 0x0000000503007c0c */ /* 0x000fe2000c7a1270 */
[----:B------:R-:W-:Y:S01]  /*8730*/  VIADD R3, R181, 0x56 ;  /* 0x00000056b5037836 */ /* 0x000fe20000000000 */
[----:B------:R-:W-:Y:S01]  /*8740*/  LEA.HI.X.SX32 R13, R23, R2, 0x1, P3 ;  /* 0x00000002170d7211 */ /* 0x000fe200018f0eff */
[----:B------:R-:W-:Y:S01]  /*8750*/  ULDC UR5, c[0x0][0x22c] ;  /* 0x00008b0000057ab9 */ /* 0x000fe20000000800 */
[----:B------:R-:W-:-:S02]  /*8760*/  PRMT R21, R16, 0x7771, RZ ;  /* 0x0000777110157816 */ /* 0x000fc400000000ff */
[----:B0-----:R-:W-:Y:S02]  /*8770*/  IADD3 R8, P3, R15, R0, RZ ;  /* 0x000000000f087210 */ /* 0x001fe40007f7e0ff */
[----:B------:R-:W-:Y:S01]  /*8780*/  PRMT R23, R17, 0x7770, RZ ;  /* 0x0000777011177816 */ /* 0x000fe200000000ff */
[----:B------:R0:W-:Y:S01]  /*8790*/  @P2 STG.E.U8 desc[UR12][R12.64], R21 ;  /* 0x000000150c002986 */ /* 0x0001e2000c10110c */
[----:B------:R-:W-:Y:S01]  /*87a0*/  ISETP.LT.AND P2, PT, R3, UR4, !P0 ;  /* 0x0000000403007c0c */ /* 0x000fe2000c741270 */
[----:B------:R-:W-:Y:S01]  /*87b0*/  ULDC UR4, c[0x0][0x248] ;  /* 0x0000920000047ab9 */ /* 0x000fe20000000800 */
[C---:B------:R-:W-:Y:S01]  /*87c0*/  LEA.HI.X.SX32 R9, R15.reuse, R2, 0x1, P3 ;  /* 0x000000020f097211 */ /* 0x040fe200018f0eff */
[----:B------:R-:W-:Y:S01]  /*87d0*/  VIADD R15, R15, UR4 ;  /* 0x000000040f0f7c36 */ /* 0x000fe20008000000 */
[----:B------:R-:W-:Y:S01]  /*87e0*/  ULDC UR4, c[0x0][0x22c] ;  /* 0x00008b0000047ab9 */ /* 0x000fe20000000800 */
[----:B------:R-:W-:Y:S01]  /*87f0*/  VIADD R3, R181, 0x57 ;  /* 0x00000057b5037836 */ /* 0x000fe20000000000 */
[----:B------:R-:W-:Y:S01]  /*8800*/  PRMT R25, R18, 0x7770, RZ ;  /* 0x0000777012197816 */ /* 0x000fe200000000ff */
[----:B------:R3:W-:Y:S01]  /*8810*/  @P1 STG.E.U8 desc[UR12][R8.64], R23 ;  /* 0x0000001708001986 */ /* 0x0007e2000c10110c */
[----:B--2---:R-:W-:-:S02]  /*8820*/  IADD3 R10, P1, R15, R0, RZ ;  /* 0x000000000f0a7210 */ /* 0x004fc40007f3e0ff */
[----:B------:R-:W-:Y:S01]  /*8830*/  ISETP.LT.AND P3, PT, R3, UR4, !P0 ;  /* 0x0000000403007c0c */ /* 0x000fe2000c761270 */
[----:B------:R-:W-:Y:S01]  /*8840*/  ULDC UR4, c[0x0][0x248] ;  /* 0x0000920000047ab9 */ /* 0x000fe20000000800 */
[C---:B------:R-:W-:Y:S01]  /*8850*/  LEA.HI.X.SX32 R11, R15.reuse, R2, 0x1, P1 ;  /* 0x000000020f0b7211 */ /* 0x040fe200008f0eff */
[----:B------:R-:W-:Y:S01]  /*8860*/  VIADD R15, R15, UR4 ;  /* 0x000000040f0f7c36 */ /* 0x000fe20008000000 */
[----:B0-----:R-:W-:Y:S01]  /*8870*/  PRMT R21, R17, 0x7771, RZ ;  /* 0x0000777111157816 */ /* 0x001fe200000000ff */
[----:B------:R-:W-:Y:S01]  /*8880*/  ULDC UR4, c[0x0][0x248] ;  /* 0x0000920000047ab9 */ /* 0x000fe20000000800 */
[----:B------:R-:W-:Y:S02]  /*8890*/  VIADD R3, R181, 0x58 ;  /* 0x00000058b5037836 */ /* 0x000fe40000000000 */
[C---:B------:R-:W-:Y:S01]  /*88a0*/  VIADD R13, R15.reuse, UR4 ;  /* 0x000000040f0d7c36 */ /* 0x040fe20008000000 */
[----:B------:R0:W-:Y:S01]  /*88b0*/  @P4 STG.E.U8 desc[UR12][R10.64], R21 ;  /* 0x000000150a004986 */ /* 0x0001e2000c10110c */
[----:B---3--:R-:W-:Y:S01]  /*88c0*/  IADD3 R8, P4, R15, R0, RZ ;  /* 0x000000000f087210 */ /* 0x008fe20007f9e0ff */
[----:B------:R-:W-:Y:S01]  /*88d0*/  ULDC UR4, c[0x0][0x248] ;  /* 0x0000920000047ab9 */ /* 0x000fe20000000800 */
[----:B------:R-:W-:Y:S01]  /*88e0*/  ISETP.LT.AND P1, PT, R3, UR5, !P0 ;  /* 0x0000000503007c0c */ /* 0x000fe2000c721270 */
[----:B------:R-:W-:Y:S01]  /*88f0*/  VIADD R3, R181, 0x59 ;  /* 0x00000059b5037836 */ /* 0x000fe20000000000 */
[----:B------:R-:W-:Y:S01]  /*8900*/  LEA.HI.X.SX32 R9, R15, R2, 0x1, P4 ;  /* 0x000000020f097211 */ /* 0x000fe200020f0eff */
[C---:B------:R-:W-:Y:S01]  /*8910*/  VIADD R15, R13.reuse, UR4 ;  /* 0x000000040d0f7c36 */ /* 0x040fe20008000000 */
[C---:B------:R-:W-:Y:S01]  /*8920*/  IADD3 R12, P4, R13.reuse, R0, RZ ;  /* 0x000000000d0c7210 */ /* 0x040fe20007f9e0ff */
[----:B------:R-:W-:Y:S01]  /*8930*/  ULDC UR5, c[0x0][0x22c] ;  /* 0x00008b0000057ab9 */ /* 0x000fe20000000800 */
[----:B------:R-:W-:Y:S01]  /*8940*/  PRMT R23, R18, 0x7771, RZ ;  /* 0x0000777112177816 */ /* 0x000fe200000000ff */
[----:B------:R2:W-:Y:S01]  /*8950*/  @P6 STG.E.U8 desc[UR12][R8.64], R25 ;  /* 0x0000001908006986 */ /* 0x0005e2000c10110c */
[----:B------:R-:W-:Y:S01]  /*8960*/  LEA.HI.X.SX32 R13, R13, R2, 0x1, P4 ;  /* 0x000000020d0d7211 */ /* 0x000fe200020f0eff */
[----:B------:R-:W-:Y:S01]  /*8970*/  ULDC UR4, c[0x0][0x248] ;  /* 0x0000920000047ab9 */ /* 0x000fe20000000800 */
[----:B0-----:R-:W-:-:S02]  /*8980*/  IADD3 R10, P6, R15, R0, RZ ;  /* 0x000000000f0a7210 */ /* 0x001fc40007fde0ff */
[----:B------:R-:W-:Y:S01]  /*8990*/  ISETP.LT.AND P4, PT, R3, UR5, !P0 ;  /* 0x0000000503007c0c */ /* 0x000fe2000c781270 */
[----:B------:R-:W-:Y:S01]  /*89a0*/  VIADD R3, R181, 0x5a ;  /* 0x0000005ab5037836 */ /* 0x000fe20000000000 */
[C---:B------:R-:W-:Y:S01]  /*89b0*/  LEA.HI.X.SX32 R11, R15.reuse, R2, 0x1, P6 ;  /* 0x000000020f0b7211 */ /* 0x040fe200030f0eff */
[----:B------:R-:W-:Y:S01]  /*89c0*/  VIADD R15, R15, UR4 ;  /* 0x000000040f0f7c36 */ /* 0x000fe20008000000 */
[----:B------:R-:W-:Y:S01]  /*89d0*/  PRMT R21, R19, 0x7770, RZ ;  /* 0x0000777013157816 */ /* 0x000fe200000000ff */
[----:B------:R-:W-:Y:S01]  /*89e0*/  ULDC UR5, c[0x0][0x22c] ;  /* 0x00008b0000057ab9 */ /* 0x000fe20000000800 */
[----:B------:R0:W-:Y:S01]  /*89f0*/  @P5 STG.E.U8 desc[UR12][R12.64], R23 ;  /* 0x000000170c005986 */ /* 0x0001e2000c10110c */
[----:B------:R-:W-:Y:S01]  /*8a00*/  ISETP.LT.AND P6, PT, R3, UR5, !P0 ;  /* 0x0000000503007c0c */ /* 0x000fe2000c7c1270 */
[----:B------:R-:W-:Y:S01]  /*8a10*/  VIADD R3, R181, 0x5b ;  /* 0x0000005bb5037836 */ /* 0x000fe20000000000 */
[----:B------:R-:W-:Y:S01]  /*8a20*/  ULDC UR4, c[0x0][0x248] ;  /* 0x0000920000047ab9 */ /* 0x000fe20000000800 */
[----:B------:R3:W-:Y:S01]  /*8a30*/  @P2 STG.E.U8 desc[UR12][R10.64], R21 ;  /* 0x000000150a002986 */ /* 0x0007e2000c10110c */
[----:B--2---:R-:W-:Y:S01]  /*8a40*/  IADD3 R8, P2, R15, R0, RZ ;  /* 0x000000000f087210 */ /* 0x004fe20007f5e0ff */
[----:B------:R-:W-:-:S02]  /*8a50*/  ULDC UR5, c[0x0][0x22c] ;  /* 0x00008b0000057ab9 */ /* 0x000fc40000000800 */
[----:B------:R-:W-:Y:S01]  /*8a60*/  ISETP.LT.AND P5, PT, R3, UR5, !P0 ;  /* 0x0000000503007c0c */ /* 0x000fe2000c7a1270 */
[----:B------:R-:W-:Y:S01]  /*8a70*/  VIADD R3, R181, 0x5c ;  /* 0x0000005cb5037836 */ /* 0x000fe20000000000 */
[C---:B------:R-:W-:Y:S01]  /*8a80*/  LEA.HI.X.SX32 R9, R15.reuse, R2, 0x1, P2 ;  /* 0x000000020f097211 */ /* 0x040fe200010f0eff */
[----:B------:R-:W-:Y:S01]  /*8a90*/  ULDC UR5, c[0x0][0x22c] ;  /* 0x00008b0000057ab9 */ /* 0x000fe20000000800 */
[----:B0-----:R-:W-:Y:S01]  /*8aa0*/  VIADD R13, R15, UR4 ;  /* 0x000000040f0d7c36 */ /* 0x001fe20008000000 */
[----:B------:R-:W-:Y:S01]  /*8ab0*/  PRMT R23, R19, 0x7771, RZ ;  /* 0x0000777113177816 */ /* 0x000fe200000000ff */
[----:B------:R-:W-:Y:S01]  /*8ac0*/  ULDC UR4, c[0x0][0x22c] ;  /* 0x00008b0000047ab9 */ /* 0x000fe20000000800 */
[----:B---3--:R-:W-:Y:S02]  /*8ad0*/  PRMT R21, R16, 0x7772, RZ ;  /* 0x0000777210157816 */ /* 0x008fe400000000ff */
[----:B------:R-:W-:Y:S01]  /*8ae0*/  IADD3 R10, P2, R13, R0, RZ ;  /* 0x000000000d0a7210 */ /* 0x000fe20007f5e0ff */
[----:B------:R0:W-:Y:S01]  /*8af0*/  @P3 STG.E.U8 desc[UR12][R8.64], R23 ;  /* 0x0000001708003986 */ /* 0x0001e2000c10110c */
[----:B------:R-:W-:Y:S01]  /*8b00*/  ISETP.LT.AND P3, PT, R3, UR4, !P0 ;  /* 0x0000000403007c0c */ /* 0x000fe2000c761270 */
[----:B------:R-:W-:Y:S01]  /*8b10*/  ULDC UR4, c[0x0][0x248] ;  /* 0x0000920000047ab9 */ /* 0x000fe20000000800 */
[C---:B------:R-:W-:Y:S01]  /*8b20*/  LEA.HI.X.SX32 R11, R13.reuse, R2, 0x1, P2 ;  /* 0x000000020d0b7211 */ /* 0x040fe200010f0eff */
[----:B------:R-:W-:Y:S01]  /*8b30*/  VIADD R15, R13, UR4 ;  /* 0x000000040d0f7c36 */ /* 0x000fe20008000000 */
[----:B------:R-:W-:Y:S01]  /*8b40*/  ULDC UR4, c[0x0][0x22c] ;  /* 0x00008b0000047ab9 */ /* 0x000fe20000000800 */
[----:B------:R-:W-:-:S02]  /*8b50*/  VIADD R3, R181, 0x5d ;  /* 0x0000005db5037836 */ /* 0x000fc40000000000 */
[----:B------:R2:W-:Y:S01]  /*8b60*/  @P1 STG.E.U8 desc[UR12][R10.64], R21 ;  /* 0x000000150a001986 */ /* 0x0005e2000c10110c */
[----:B------:R-:W-:Y:S02]  /*8b70*/  IADD3 R12, P1, R15, R0, RZ ;  /* 0x000000000f0c7210 */ /* 0x000fe40007f3e0ff */
[----:B------:R-:W-:Y:S01]  /*8b80*/  ISETP.LT.AND P2, PT, R3, UR4, !P0 ;  /* 0x0000000403007c0c */ /* 0x000fe2000c741270 */
[----:B------:R-:W-:Y:S01]  /*8b90*/  ULDC UR4, c[0x0][0x248] ;  /* 0x0000920000047ab9 */ /* 0x000fe20000000800 */
[C---:B------:R-:W-:Y:S01]  /*8ba0*/  LEA.HI.X.SX32 R13, R15.reuse, R2, 0x1, P1 ;  /* 0x000000020f0d7211 */ /* 0x040fe200008f0eff */
[----:B------:R-:W-:Y:S01]  /*8bb0*/  VIADD R15, R15, UR4 ;  /* 0x000000040f0f7c36 */ /* 0x000fe20008000000 */
[----:B0-----:R-:W-:Y:S01]  /*8bc0*/  PRMT R23, R16, 0x7773, RZ ;  /* 0x0000777310177816 */ /* 0x001fe200000000ff */
[----:B------:R-:W-:Y:S01]  /*8bd0*/  ULDC UR4, c[0x0][0x248] ;  /* 0x0000920000047ab9 */ /* 0x000fe20000000800 */
[----:B------:R-:W-:-:S03]  /*8be0*/  VIADD R3, R181, 0x5e ;  /* 0x0000005eb5037836 */ /* 0x000fc60000000000 */
[----:B------:R0:W-:Y:S01]  /*8bf0*/  @P4 STG.E.U8 desc[UR12][R12.64], R23 ;  /* 0x000000170c004986 */ /* 0x0001e2000c10110c */
[C---:B------:R-:W-:Y:S01]  /*8c00*/  IADD3 R8, P4, R15.reuse, R0, RZ ;  /* 0x000000000f087210 */ /* 0x040fe20007f9e0ff */
[----:B--2---:R-:W-:Y:S01]  /*8c10*/  VIADD R11, R15, UR4 ;  /* 0x000000040f0b7c36 */ /* 0x004fe20008000000 */
[----:B------:R-:W-:Y:S01]  /*8c20*/  ULDC UR4, c[0x0][0x248] ;  /* 0x0000920000047ab9 */ /* 0x000fe20000000800 */
[----:B------:R-:W-:Y:S02]  /*8c30*/  PRMT R21, R17, 0x7772, RZ ;  /* 0x0000777211157816 */ /* 0x000fe400000000ff */
[----:B------:R-:W-:Y:S01]  /*8c40*/  LEA.HI.X.SX32 R9, R15, R2, 0x1, P4 ;  /* 0x000000020f097211 */ /* 0x000fe200020f0eff */
[----:B------:R-:W-:Y:S01]  /*8c50*/  VIADD R15, R11, UR4 ;  /* 0x000000040b0f7c36 */ /* 0x000fe20008000000 */
[----:B------:R-:W-:Y:S01]  /*8c60*/  ISETP.LT.AND P1, PT, R3, UR5, !P0 ;  /* 0x0000000503007c0c */ /* 0x000fe2000c721270 */
[----:B------:R-:W-:Y:S01]  /*8c70*/  VIADD R3, R181, 0x5f ;  /* 0x0000005fb5037836 */ /* 0x000fe20000000000 */
[-C--:B------:R-:W-:Y:S01]  /*8c80*/  IADD3 R10, P4, R11, R0.reuse, RZ ;  /* 0x000000000b0a7210 */ /* 0x080fe20007f9e0ff */
[----:B------:R2:W-:Y:S01]  /*8c90*/  @P6 STG.E.U8 desc[UR12][R8.64], R21 ;  /* 0x0000001508006986 */ /* 0x0005e2000c10110c */
[----:B------:R-:W-:Y:S01]  /*8ca0*/  ULDC UR5, c[0x0][0x22c] ;  /* 0x00008b0000057ab9 */ /* 0x000fe20000000800 */
[----:B0-----:R-:W-:Y:S01]  /*8cb0*/  IADD3 R12, P6, R15, R0, RZ ;  /* 0x000000000f0c7210 */ /* 0x001fe20007fde0ff */
[----:B------:R-:W-:Y:S01]  /*8cc0*/  ULDC UR4, c[0x0][0x248] ;  /* 0x0000920000047ab9 */ /* 0x000fe20000000800 */
[----:B------:R-:W-:-:S02]  /*8cd0*/  LEA.HI.X.SX32 R11, R11, R2, 0x1, P4 ;  /* 0x000000020b0b7211 */ /* 0x000fc400020f0eff */
[----:B------:R-:W-:Y:S01]  /*8ce0*/  ISETP.LT.AND P4, PT, R3, UR5, !P0 ;  /* 0x0000000503007c0c */ /* 0x000fe2000c781270 */
[----:B------:R-:W-:Y:S01]  /*8cf0*/  VIADD R3, R181, 0x60 ;  /* 0x00000060b5037836 */ /* 0x000fe20000000000 */
[----:B------:R-:W-:Y:S01]  /*8d00*/  PRMT R17, R17, 0x7773, RZ ;  /* 0x0000777311117816 */ /* 0x000fe200000000ff */
[----:B------:R-:W-:Y:S01]  /*8d10*/  ULDC UR5, c[0x0][0x22c] ;  /* 0x00008b0000057ab9 */ /* 0x000fe20000000800 */
[C---:B------:R-:W-:Y:S01]  /*8d20*/  LEA.HI.X.SX32 R13, R15.reuse, R2, 0x1, P6 ;  /* 0x000000020f0d7211 */ /* 0x040fe200030f0eff */
[----:B------:R-:W-:Y:S01]  /*8d30*/  VIADD R15, R15, UR4 ;  /* 0x000000040f0f7c36 */ /* 0x000fe20008000000 */
[C---:B------:R-:W-:Y:S01]  /*8d40*/  PRMT R23, R18.reuse, 0x7772, RZ ;  /* 0x0000777212177816 */ /* 0x040fe200000000ff */
[----:B------:R0:W-:Y:S01]  /*8d50*/  @P5 STG.E.U8 desc[UR12][R10.64], R17 ;  /* 0x000000110a005986 */ /* 0x0001e2000c10110c */
[----:B------:R-:W-:Y:S01]  /*8d60*/  ISETP.LT.AND P6, PT, R3, UR5, !P0 ;  /* 0x0000000503007c0c */ /* 0x000fe2000c7c1270 */
[----:B------:R-:W-:Y:S01]  /*8d70*/  VIADD R3, R181, 0x61 ;  /* 0x00000061b5037836 */ /* 0x000fe20000000000 */
[----:B------:R-:W-:Y:S01]  /*8d80*/  ULDC UR4, c[0x0][0x248] ;  /* 0x0000920000047ab9 */ /* 0x000fe20000000800 */
[----:B------:R3:W-:Y:S01]  /*8d90*/  @P3 STG.E.U8 desc[UR12][R12.64], R23 ;  /* 0x000000170c003986 */ /* 0x0007e2000c10110c */
[----:B--2---:R-:W-:Y:S01]  /*8da0*/  IADD3 R8, P3, R15, R0, RZ ;  /* 0x000000000f087210 */ /* 0x004fe20007f7e0ff */
[----:B------:R-:W-:Y:S01]  /*8db0*/  ULDC UR5, c[0x0][0x22c] ;  /* 0x00008b0000057ab9 */ /* 0x000fe20000000800 */
[----:B------:R-:W-:-:S02]  /*8dc0*/  PRMT R21, R18, 0x7773, RZ ;  /* 0x0000777312157816 */ /* 0x000fc400000000ff */
[----:B------:R-:W-:Y:S01]  /*8dd0*/  ISETP.LT.AND P5, PT, R3, UR5, !P0 ;  /* 0x0000000503007c0c */ /* 0x000fe2000c7a1270 */
[----:B------:R-:W-:Y:S01]  /*8de0*/  VIADD R3, R181, 0x62 ;  /* 0x00000062b5037836 */ /* 0x000fe20000000000 */
[C---:B------:R-:W-:Y:S01]  /*8df0*/  LEA.HI.X.SX32 R9, R15.reuse, R2, 0x1, P3 ;  /* 0x000000020f097211 */ /* 0x040fe200018f0eff */
[----:B0-----:R-:W-:Y:S01]  /*8e00*/  VIADD R17, R15, UR4 ;  /* 0x000000040f117c36 */ /* 0x001fe20008000000 */
[----:B------:R-:W-:Y:S01]  /*8e10*/  ULDC UR4, c[0x0][0x22c] ;  /* 0x00008b0000047ab9 */ /* 0x000fe20000000800 */
[----:B------:R-:W-:Y:S01]  /*8e20*/  PRMT R15, R19, 0x7772, RZ ;  /* 0x00007772130f7816 */ /* 0x000fe200000000ff */
[----:B------:R-:W-:Y:S01]  /*8e30*/  ULDC UR5, c[0x0][0x22c] ;  /* 0x00008b0000057ab9 */ /* 0x000fe20000000800 */
[----:B------:R5:W-:Y:S01]  /*8e40*/  @P2 STG.E.U8 desc[UR12][R8.64], R21 ;  /* 0x0000001508002986 */ /* 0x000be2000c10110c */
[----:B------:R-:W-:Y:S02]  /*8e50*/  IADD3 R10, P3, R17, R0, RZ ;  /* 0x00000000110a7210 */ /* 0x000fe40007f7e0ff */
        /* <DEDUP_REMOVED lines=8> */
[----:B---3--:R-:W-:-:S02]  /*8ee0*/  IADD3 R12, P1, R17, R0, RZ ;  /* 0x00000000110c7210 */ /* 0x008fc40007f3e0ff */
[----:B------:R-:W-:Y:S01]  /*8ef0*/  ISETP.LT.AND P3, PT, R3, UR4, !P0 ;  /* 0x0000000403007c0c */ /* 0x000fe2000c761270 */
[----:B------:R-:W-:Y:S01]  /*8f00*/  ULDC UR4, c[0x0][0x248] ;  /* 0x0000920000047ab9 */ /* 0x000fe20000000800 */
[C---:B------:R-:W-:Y:S01]  /*8f10*/  LEA.HI.X.SX32 R13, R17.reuse, R2, 0x1, P1 ;  /* 0x00000002110d7211 */ /* 0x040fe200008f0eff */
[----:B------:R-:W-:Y:S01]  /*8f20*/  VIADD R17, R17, UR4 ;  /* 0x0000000411117c36 */ /* 0x000fe20008000000 */
[----:B------:R-:W-:Y:S01]  /*8f30*/  ULDC UR4, c[0x0][0x248] ;  /* 0x0000920000047ab9 */ /* 0x000fe20000000800 */
[----:B------:R-:W-:Y:S01]  /*8f40*/  VIADD R3, R181, 0x64 ;  /* 0x00000064b5037836 */ /* 0x000fe20000000000 */
[C---:B-----5:R-:W-:Y:S01]  /*8f50*/  PRMT R21, R4.reuse, 0x7770, RZ ;  /* 0x0000777004157816 */ /* 0x060fe200000000ff */
[----:B------:R2:W-:Y:S01]  /*8f60*/  @P4 STG.E.U8 desc[UR12][R12.64], R19 ;  /* 0x000000130c004986 */ /* 0x0005e2000c10110c */
[C---:B------:R-:W-:Y:S01]  /*8f70*/  IADD3 R8, P4, R17.reuse, R0, RZ ;  /* 0x0000000011087210 */ /* 0x040fe20007f9e0ff */
[----:B0-----:R-:W-:Y:S01]  /*8f80*/  VIADD R11, R17, UR4 ;  /* 0x00000004110b7c36 */ /* 0x001fe20008000000 */
[----:B------:R-:W-:Y:S01]  /*8f90*/  ULDC UR4, c[0x0][0x248] ;  /* 0x0000920000047ab9 */ /* 0x000fe20000000800 */
[----:B------:R-:W-:Y:S01]  /*8fa0*/  ISETP.LT.AND P1, PT, R3, UR5, !P0 ;  /* 0x0000000503007c0c */ /* 0x000fe2000c721270 */
[----:B------:R-:W-:Y:S01]  /*8fb0*/  VIADD R3, R181, 0x65 ;  /* 0x00000065b5037836 */ /* 0x000fe20000000000 */
[----:B------:R-:W-:Y:S01]  /*8fc0*/  LEA.HI.X.SX32 R9, R17, R2, 0x1, P4 ;  /* 0x0000000211097211 */ /* 0x000fe200020f0eff */
[C---:B------:R-:W-:Y:S01]  /*8fd0*/  VIADD R15, R11.reuse, UR4 ;  /* 0x000000040b0f7c36 */ /* 0x040fe20008000000 */
[-C--:B------:R-:W-:Y:S01]  /*8fe0*/  IADD3 R10, P4, R11, R0.reuse, RZ ;  /* 0x000000000b0a7210 */ /* 0x080fe20007f9e0ff */
[----:B------:R-:W-:Y:S01]  /*8ff0*/  ULDC UR5, c[0x0][0x22c] ;  /* 0x00008b0000057ab9 */ /* 0x000fe20000000800 */
[----:B------:R-:W-:Y:S01]  /*9000*/  PRMT R17, R4, 0x7771, RZ ;  /* 0x0000777104117816 */ /* 0x000fe200000000ff */
[----:B------:R0:W-:Y:S01]  /*9010*/  @P6 STG.E.U8 desc[UR12][R8.64], R21 ;  /* 0x0000001508006986 */ /* 0x0001e2000c10110c */
[----:B--2---:R-:W-:Y:S01]  /*9020*/  IADD3 R12, P6, R15, R0, RZ ;  /* 0x000000000f0c7210 */ /* 0x004fe20007fde0ff */
[----:B------:R-:W-:Y:S01]  /*9030*/  ULDC UR4, c[0x0][0x248] ;  /* 0x0000920000047ab9 */ /* 0x000fe20000000800 */
[----:B------:R-:W-:-:S02]  /*9040*/  LEA.HI.X.SX32 R11, R11, R2, 0x1, P4 ;  /* 0x000000020b0b7211 */ /* 0x000fc400020f0eff */
        /* <DEDUP_REMOVED lines=11> */
[----:B0-----:R-:W-:Y:S01]  /*9100*/  IADD3 R8, P2, R15, R0, RZ ;  /* 0x000000000f087210 */ /* 0x001fe20007f5e0ff */
[----:B------:R-:W-:Y:S01]  /*9110*/  ULDC UR5, c[0x0][0x22c] ;  /* 0x00008b0000057ab9 */ /* 0x000fe20000000800 */
[----:B------:R-:W-:-:S02]  /*9120*/  PRMT R21, R4, 0x7772, RZ ;  /* 0x0000777204157816 */ /* 0x000fc400000000ff */
[----:B------:R-:W-:Y:S02]  /*9130*/  LEA.HI.X.SX32 R9, R15, R2, 0x1, P2 ;  /* 0x000000020f097211 */ /* 0x000fe400010f0eff */
[----:B------:R-:W-:Y:S01]  /*9140*/  ISETP.LT.AND P5, PT, R3, UR5, !P0 ;  /* 0x0000000503007c0c */ /* 0x000fe2000c7a1270 */
[----:B--2---:R-:W-:Y:S01]  /*9150*/  VIADD R17, R15, UR4 ;  /* 0x000000040f117c36 */ /* 0x004fe20008000000 */
[----:B------:R-:W-:Y:S01]  /*9160*/  PRMT R15, R5, 0x7771, RZ ;  /* 0x00007771050f7816 */ /* 0x000fe200000000ff */
[----:B------:R-:W-:Y:S01]  /*9170*/  VIADD R3, R181, 0x68 ;  /* 0x00000068b5037836 */ /* 0x000fe20000000000 */
[----:B------:R-:W-:Y:S01]  /*9180*/  ULDC UR4, c[0x0][0x22c] ;  /* 0x00008b0000047ab9 */ /* 0x000fe20000000800 */
[----:B---3--:R-:W-:Y:S01]  /*9190*/  PRMT R19, R6, 0x7770, RZ ;  /* 0x0000777006137816 */ /* 0x008fe200000000ff */
[----:B------:R-:W-:Y:S01]  /*91a0*/  ULDC UR5, c[0x0][0x22c] ;  /* 0x00008b0000057ab9 */ /* 0x000fe20000000800 */
        /* <DEDUP_REMOVED lines=22> */
[----:B------:R-:W-:Y:S02]  /*9310*/  LEA.HI.X.SX32 R9, R17, R2, 0x1, P4 ;  /* 0x0000000211097211 */ /* 0x000fe400020f0eff */
[----:B------:R-:W-:Y:S01]  /*9320*/  ISETP.LT.AND P1, PT, R3, UR5, !P0 ;  /* 0x0000000503007c0c */ /* 0x000fe2000c721270 */
[----:B------:R-:W-:Y:S01]  /*9330*/  VIADD R3, R181, 0x6b ;  /* 0x0000006bb5037836 */ /* 0x000fe20000000000 */
[C---:B------:R-:W-:Y:S01]  /*9340*/  IADD3 R10, P4, R11.reuse, R0, RZ ;  /* 0x000000000b0a7210 */ /* 0x040fe20007f9e0ff */
[----:B------:R2:W-:Y:S01]  /*9350*/  @P6 STG.E.U8 desc[UR12][R8.64], R19 ;  /* 0x0000001308006986 */ /* 0x0005e2000c10110c */
[C---:B0-----:R-:W-:Y:S01]  /*9360*/  VIADD R15, R11.reuse, UR4 ;  /* 0x000000040b0f7c36 */ /* 0x041fe20008000000 */
[----:B------:R-:W-:Y:S01]  /*9370*/  ULDC UR5, c[0x0][0x22c] ;  /* 0x00008b0000057ab9 */ /* 0x000fe20000000800 */
[----:B------:R-:W-:Y:S01]  /*9380*/  LEA.HI.X.SX32 R11, R11, R2, 0x1, P4 ;  /* 0x000000020b0b7211 */ /* 0x000fe200020f0eff */
[----:B------:R-:W-:Y:S01]  /*9390*/  ULDC UR4, c[0x0][0x248] ;  /* 0x0000920000047ab9 */ /* 0x000fe20000000800 */
[----:B------:R-:W-:Y:S01]  /*93a0*/  ISETP.LT.AND P4, PT, R3, UR5, !P0 ;  /* 0x0000000503007c0c */ /* 0x000fe2000c781270 */
[----:B------:R-:W-:Y:S01]  /*93b0*/  VIADD R3, R181, 0x6c ;  /* 0x0000006cb5037836 */ /* 0x000fe20000000000 */
[----:B------:R-:W-:Y:S01]  /*93c0*/  IADD3 R12, P6, R15, R0, RZ ;  /* 0x000000000f0c7210 */ /* 0x000fe20007fde0ff */
[----:B------:R-:W-:Y:S01]  /*93d0*/  ULDC UR5, c[0x0][0x22c] ;  /* 0x00008b0000057ab9 */ /* 0x000fe20000000800 */
[----:B------:R-:W-:-:S02]  /*93e0*/  PRMT R17, R7, 0x7771, RZ ;  /* 0x0000777107117816 */ /* 0x000fc400000000ff */
[C---:B------:R-:W-:Y:S01]  /*93f0*/  LEA.HI.X.SX32 R13, R15.reuse, R2, 0x1, P6 ;  /* 0x000000020f0d7211 */ /* 0x040fe200030f0eff */
[----:B------:R-:W-:Y:S01]  /*9400*/  VIADD R15, R15, UR4 ;  /* 0x000000040f0f7c36 */ /* 0x000fe20008000000 */
[----:B------:R-:W-:Y:S01]  /*9410*/  ISETP.LT.AND P6, PT, R3, UR5, !P0 ;  /* 0x0000000503007c0c */ /* 0x000fe2000c7c1270 */
[----:B------:R0:W-:Y:S01]  /*9420*/  @P5 STG.E.U8 desc[UR12][R10.64], R17 ;  /* 0x000000110a005986 */ /* 0x0001e2000c10110c */
[----:B------:R-:W-:Y:S01]  /*9430*/  VIADD R3, R181, 0x6d ;  /* 0x0000006db5037836 */ /* 0x000fe20000000000 */
[----:B------:R-:W-:Y:S01]  /*9440*/  ULDC UR4, c[0x0][0x248] ;  /* 0x0000920000047ab9 */ /* 0x000fe20000000800 */
[----:B--2---:R-:W-:Y:S01]  /*9450*/  IADD3 R8, P5, R15, R0, RZ ;  /* 0x000000000f087210 */ /* 0x004fe20007fbe0ff */
[----:B------:R-:W-:Y:S01]  /*9460*/  ULDC UR5, c[0x0][0x22c] ;  /* 0x00008b0000057ab9 */ /* 0x000fe20000000800 */
[----:B------:R2:W-:Y:S01]  /*9470*/  @P3 STG.E.U8 desc[UR12][R12.64], R21 ;  /* 0x000000150c003986 */ /* 0x0005e2000c10110c */
[----:B------:R-:W-:Y:S01]  /*9480*/  ISETP.LT.AND P3, PT, R3, UR5, !P0 ;  /* 0x0000000503007c0c */ /* 0x000fe2000c761270 */
[----:B------:R-:W-:Y:S01]  /*9490*/  VIADD R3, R181, 0x6e ;  /* 0x0000006eb5037836 */ /* 0x000fe20000000000 */
[C---:B------:R-:W-:Y:S01]  /*94a0*/  LEA.HI.X.SX32 R9, R15.reuse, R2, 0x1, P5 ;  /* 0x000000020f097211 */ /* 0x040fe200028f0eff */
[----:B------:R-:W-:Y:S01]  /*94b0*/  ULDC UR5, c[0x0][0x22c] ;  /* 0x00008b0000057ab9 */ /* 0x000fe20000000800 */
[----:B------:R-:W-:Y:S01]  /*94c0*/  PRMT R19, R4, 0x7773, RZ ;  /* 0x0000777304137816 */ /* 0x000fe200000000ff */
[----:B0-----:R-:W-:Y:S01]  /*94d0*/  VIADD R17, R15, UR4 ;  /* 0x000000040f117c36 */ /* 0x001fe20008000000 */
[----:B------:R-:W-:Y:S01]  /*94e0*/  ULDC UR4, c[0x0][0x22c] ;  /* 0x00008b0000047ab9 */ /* 0x000fe20000000800 */
[----:B------:R-:W-:-:S02]  /*94f0*/  PRMT R15, R5, 0x7772, RZ ;  /* 0x00007772050f7816 */ /* 0x000fc400000000ff */
[----:B------:R0:W-:Y:S01]  /*9500*/  @P2 STG.E.U8 desc[UR12][R8.64], R19 ;  /* 0x0000001308002986 */ /* 0x0001e2000c10110c */
[----:B------:R-:W-:Y:S01]  /*9510*/  ISETP.LT.AND P2, PT, R3, UR4, !P0 ;  /* 0x0000000403007c0c */ /* 0x000fe2000c741270 */
[----:B------:R-:W-:Y:S01]  /*9520*/  ULDC UR4, c[0x0][0x248] ;  /* 0x0000920000047ab9 */ /* 0x000fe20000000800 */
[----:B------:R-:W-:Y:S01]  /*9530*/  IADD3 R10, P5, R17, R0, RZ ;  /* 0x00000000110a7210 */ /* 0x000fe20007fbe0ff */
[----:B------:R-:W-:Y:S01]  /*9540*/  VIADD R3, R181, 0x6f ;  /* 0x0000006fb5037836 */ /* 0x000fe20000000000 */
[----:B--2---:R-:W-:Y:S02]  /*9550*/  PRMT R21, R5, 0x7773, RZ ;  /* 0x0000777305157816 */ /* 0x004fe400000000ff */
[C---:B------:R-:W-:Y:S01]  /*9560*/  LEA.HI.X.SX32 R11, R17.reuse, R2, 0x1, P5 ;  /* 0x00000002110b7211 */ /* 0x040fe200028f0eff */
[----:B------:R-:W-:Y:S01]  /*9570*/  VIADD R17, R17, UR4 ;  /* 0x0000000411117c36 */ /* 0x000fe20008000000 */
[----:B------:R-:W-:-:S03]  /*9580*/  ULDC UR4, c[0x0][0x22c] ;  /* 0x00008b0000047ab9 */ /* 0x000fc60000000800 */
        /* <DEDUP_REMOVED lines=8> */
[C---:B0-----:R-:W-:Y:S01]  /*9610*/  PRMT R19, R6.reuse, 0x7772, RZ ;  /* 0x0000777206137816 */ /* 0x041fe200000000ff */
[----:B------:R0:W-:Y:S01]  /*9620*/  @P4 STG.E.U8 desc[UR12][R12.64], R21 ;  /* 0x000000150c004986 */ /* 0x0001e2000c10110c */
[C---:B------:R-:W-:Y:S01]  /*9630*/  IADD3 R4, P4, R17.reuse, R0, RZ ;  /* 0x0000000011047210 */ /* 0x040fe20007f9e0ff */
[----:B--2---:R-:W-:Y:S01]  /*9640*/  VIADD R11, R17, UR4 ;  /* 0x00000004110b7c36 */ /* 0x004fe20008000000 */
[----:B------:R-:W-:Y:S01]  /*9650*/  ISETP.LT.AND P5, PT, R3, UR5, !P0 ;  /* 0x0000000503007c0c */ /* 0x000fe2000c7a1270 */
[----:B------:R-:W-:Y:S01]  /*9660*/  VIADD R3, R181, 0x71 ;  /* 0x00000071b5037836 */ /* 0x000fe20000000000 */
[----:B------:R-:W-:Y:S01]  /*9670*/  LEA.HI.X.SX32 R5, R17, R2, 0x1, P4 ;  /* 0x0000000211057211 */ /* 0x000fe200020f0eff */
[----:B------:R-:W-:Y:S01]  /*9680*/  ULDC UR4, c[0x0][0x22c] ;  /* 0x00008b0000047ab9 */ /* 0x000fe20000000800 */
[C---:B------:R-:W-:Y:S01]  /*9690*/  IADD3 R8, P4, R11.reuse, R0, RZ ;  /* 0x000000000b087210 */ /* 0x040fe20007f9e0ff */
[----:B------:R-:W-:Y:S01]  /*96a0*/  ULDC UR5, c[0x0][0x22c] ;  /* 0x00008b0000057ab9 */ /* 0x000fe20000000800 */
[----:B------:R-:W-:Y:S01]  /*96b0*/  PRMT R15, R6, 0x7773, RZ ;  /* 0x00007773060f7816 */ /* 0x000fe200000000ff */
[----:B------:R-:W-:Y:S01]  /*96c0*/  @P6 STG.E.U8 desc[UR12][R4.64], R19 ;  /* 0x0000001304006986 */ /* 0x000fe2000c10110c */
[----:B------:R-:W-:-:S02]  /*96d0*/  LEA.HI.X.SX32 R9, R11, R2, 0x1, P4 ;  /* 0x000000020b097211 */ /* 0x000fc400020f0eff */
[----:B------:R-:W-:Y:S01]  /*96e0*/  ISETP.LT.AND P4, PT, R3, UR4, !P0 ;  /* 0x0000000403007c0c */ /* 0x000fe2000c781270 */
[----:B------:R-:W-:Y:S01]  /*96f0*/  ULDC UR4, c[0x0][0x248] ;  /* 0x0000920000047ab9 */ /* 0x000fe20000000800 */
[----:B------:R-:W-:Y:S01]  /*9700*/  VIADD R3, R181, 0x72 ;  /* 0x00000072b5037836 */ /* 0x000fe20000000000 */
[----:B------:R2:W-:Y:S01]  /*9710*/  @P3 STG.E.U8 desc[UR12][R8.64], R15 ;  /* 0x0000000f08003986 */ /* 0x0005e2000c10110c */
[----:B------:R-:W-:Y:S01]  /*9720*/  VIADD R11, R11, UR4 ;  /* 0x000000040b0b7c36 */ /* 0x000fe20008000000 */
[----:B------:R-:W-:Y:S01]  /*9730*/  ULDC UR4, c[0x0][0x248] ;  /* 0x0000920000047ab9 */ /* 0x000fe20000000800 */
[----:B------:R-:W-:Y:S02]  /*9740*/  PRMT R17, R7, 0x7773, RZ ;  /* 0x0000777307117816 */ /* 0x000fe400000000ff */
[C---:B0-----:R-:W-:Y:S01]  /*9750*/  VIADD R13, R11.reuse, UR4 ;  /* 0x000000040b0d7c36 */ /* 0x041fe20008000000 */
[----:B------:R-:W-:Y:S01]  /*9760*/  IADD3 R10, P6, R11, R0, RZ ;  /* 0x000000000b0a7210 */ /* 0x000fe20007fde0ff */
[----:B------:R-:W-:Y:S01]  /*9770*/  ULDC UR4, c[0x0][0x22c] ;  /* 0x00008b0000047ab9 */ /* 0x000fe20000000800 */
[----:B------:R-:W-:Y:S01]  /*9780*/  ISETP.LT.AND P3, PT, R3, UR5, !P0 ;  /* 0x0000000503007c0c */ /* 0x000fe2000c761270 */
[----:B------:R-:W-:Y:S01]  /*9790*/  VIADD R3, R181, 0x73 ;  /* 0x00000073b5037836 */ /* 0x000fe20000000000 */
[----:B------:R-:W-:Y:S01]  /*97a0*/  LEA.HI.X.SX32 R11, R11, R2, 0x1, P6 ;  /* 0x000000020b0b7211 */ /* 0x000fe200030f0eff */
[----:B------:R-:W-:Y:S01]  /*97b0*/  ULDC UR5, c[0x0][0x22c] ;  /* 0x00008b0000057ab9 */ /* 0x000fe20000000800 */
[----:B--2---:R-:W-:-:S02]  /*97c0*/  PRMT R9, R7, 0x7772, RZ ;  /* 0x0000777207097816 */ /* 0x004fc400000000ff */
[----:B------:R-:W-:Y:S02]  /*97d0*/  IADD3 R4, P6, R13, R0, RZ ;  /* 0x000000000d047210 */ /* 0x000fe40007fde0ff */
[----:B-1----:R-:W-:Y:S01]  /*97e0*/  PRMT R21, R245, 0x7773, RZ ;  /* 0x00007773f5157816 */ /* 0x002fe200000000ff */
        /* <DEDUP_REMOVED lines=9> */
[C---:B------:R-:W-:Y:S01]  /*9880*/  IADD3 R6, P6, R13.reuse, R0, RZ ;  /* 0x000000000d067210 */ /* 0x040fe20007fde0ff */
[----:B------:R-:W-:Y:S01]  /*9890*/  VIADD R15, R13, UR4 ;  /* 0x000000040d0f7c36 */ /* 0x000fe20008000000 */
[----:B------:R-:W-:Y:S01]  /*98a0*/  ISETP.LT.AND P1, PT, R3, UR5, !P0 ;  /* 0x0000000503007c0c */ /* 0x000fe2000c721270 */
[----:B------:R-:W-:Y:S01]  /*98b0*/  VIADD R3, R181, 0x75 ;  /* 0x00000075b5037836 */ /* 0x000fe20000000000 */
[----:B------:R-:W-:Y:S01]  /*98c0*/  LEA.HI.X.SX32 R7, R13, R2, 0x1, P6 ;  /* 0x000000020d077211 */ /* 0x000fe200030f0eff */
[----:B------:R-:W-:Y:S01]  /*98d0*/  ULDC UR4, c[0x0][0x22c] ;  /* 0x00008b0000047ab9 */ /* 0x000fe20000000800 */
[----:B------:R-:W-:Y:S01]  /*98e0*/  IADD3 R8, P6, R15, R0, RZ ;  /* 0x000000000f087210 */ /* 0x000fe20007fde0ff */
[----:B------:R-:W-:Y:S01]  /*98f0*/  ULDC UR5, c[0x0][0x22c] ;  /* 0x00008b0000057ab9 */ /* 0x000fe20000000800 */
[----:B------:R-:W-:-:S02]  /*9900*/  PRMT R13, R244, 0x7771, RZ ;  /* 0x00007771f40d7816 */ /* 0x000fc400000000ff */
[----:B0-----:R-:W-:Y:S02]  /*9910*/  LEA.HI.X.SX32 R9, R15, R2, 0x1, P6 ;  /* 0x000000020f097211 */ /* 0x001fe400030f0eff */
[----:B-1----:R-:W-:-:S05]  /*9920*/  PRMT R17, R244, 0x7770, RZ ;  /* 0x00007770f4117816 */ /* 0x002fca00000000ff */
[----:B------:R0:W-:Y:S01]  /*9930*/  @P5 STG.E.U8 desc[UR12][R6.64], R17 ;  /* 0x0000001106005986 */ /* 0x0001e2000c10110c */
[----:B------:R-:W-:Y:S01]  /*9940*/  ISETP.LT.AND P5, PT, R3, UR4, !P0 ;  /* 0x0000000403007c0c */ /* 0x000fe2000c7a1270 */
[----:B------:R-:W-:Y:S01]  /*9950*/  ULDC UR4, c[0x0][0x248] ;  /* 0x0000920000047ab9 */ /* 0x000fe20000000800 */
[----:B------:R-:W-:Y:S01]  /*9960*/  VIADD R3, R181, 0x76 ;  /* 0x00000076b5037836 */ /* 0x000fe20000000000 */
[----:B------:R1:W-:Y:S01]  /*9970*/  @P4 STG.E.U8 desc[UR12][R8.64], R13 ;  /* 0x0000000d08004986 */ /* 0x0003e2000c10110c */
[----:B------:R-:W-:Y:S01]  /*9980*/  VIADD R15, R15, UR4 ;  /* 0x000000040f0f7c36 */ /* 0x000fe20008000000 */
[----:B------:R-:W-:Y:S02]  /*9990*/  ULDC UR4, c[0x0][0x248] ;  /* 0x0000920000047ab9 */ /* 0x000fe40000000800 */
[----:B------:R-:W-:Y:S01]  /*99a0*/  ISETP.LT.AND P4, PT, R3, UR5, !P0 ;  /* 0x0000000503007c0c */ /* 0x000fe2000c781270 */
[C---:B------:R-:W-:Y:S01]  /*99b0*/  VIADD R11, R15.reuse, UR4 ;  /* 0x000000040f0b7c36 */ /* 0x040fe20008000000 */
[----:B------:R-:W-:Y:S01]  /*99c0*/  IADD3 R4, P6, R15, R0, RZ ;  /* 0x000000000f047210 */ /* 0x000fe20007fde0ff */
[----:B------:R-:W-:Y:S01]  /*99d0*/  VIADD R3, R181, 0x77 ;  /* 0x00000077b5037836 */ /* 0x000fe20000000000 */
[----:B0-----:R-:W-:Y:S01]  /*99e0*/  PRMT R17, R245, 0x7770, RZ ;  /* 0x00007770f5117816 */ /* 0x001fe200000000ff */
[----:B------:R-:W-:Y:S01]  /*99f0*/  ULDC UR4, c[0x0][0x22c] ;  /* 0x00008b0000047ab9 */ /* 0x000fe20000000800 */
[----:B------:R-:W-:Y:S01]  /*9a00*/  LEA.HI.X.SX32 R5, R15, R2, 0x1, P6 ;  /* 0x000000020f057211 */ /* 0x000fe200030f0eff */
[----:B------:R-:W-:Y:S01]  /*9a10*/  ULDC UR5, c[0x0][0x22c] ;  /* 0x00008b0000057ab9 */ /* 0x000fe20000000800 */
[----:B------:R-:W-:-:S02]  /*9a20*/  IADD3 R6, P6, R11, R0, RZ ;  /* 0x000000000b067210 */ /* 0x000fc40007fde0ff */
        /* <DEDUP_REMOVED lines=10> */
[C---:B-1----:R-:W-:Y:S01]  /*9ad0*/  IADD3 R8, P6, R11.reuse, R0, RZ ;  /* 0x000000000b087210 */ /* 0x042fe20007fde0ff */
[----:B------:R-:W-:Y:S01]  /*9ae0*/  VIADD R13, R11, UR4 ;  /* 0x000000040b0d7c36 */ /* 0x000fe20008000000 */
[----:B------:R-:W-:Y:S01]  /*9af0*/  ISETP.LT.AND P2, PT, R3, UR5, !P0 ;  /* 0x0000000503007c0c */ /* 0x000fe2000c741270 */
[----:B------:R-:W-:Y:S01]  /*9b00*/  VIADD R3, R181, 0x79 ;  /* 0x00000079b5037836 */ /* 0x000fe20000000000 */
[----:B------:R-:W-:Y:S01]  /*9b10*/  LEA.HI.X.SX32 R9, R11, R2, 0x1, P6 ;  /* 0x000000020b097211 */ /* 0x000fe200030f0eff */
[----:B------:R-:W-:Y:S01]  /*9b20*/  ULDC UR4, c[0x0][0x22c] ;  /* 0x00008b0000047ab9 */ /* 0x000fe20000000800 */
[----:B0-----:R-:W-:Y:S01]  /*9b30*/  PRMT R17, R246, 0x7770, RZ ;  /* 0x00007770f6117816 */ /* 0x001fe200000000ff */
[----:B------:R-:W-:Y:S01]  /*9b40*/  ULDC UR5, c[0x0][0x22c] ;  /* 0x00008b0000057ab9 */ /* 0x000fe20000000800 */
[----:B------:R-:W-:-:S03]  /*9b50*/  IADD3 R4, P6, R13, R0, RZ ;  /* 0x000000000d047210 */ /* 0x000fc60007fde0ff */
[----:B------:R0:W-:Y:S01]  /*9b60*/  @P1 STG.E.U8 desc[UR12][R8.64], R17 ;  /* 0x0000001108001986 */ /* 0x0001e2000c10110c */
[----:B------:R-:W-:Y:S01]  /*9b70*/  ISETP.LT.AND P1, PT, R3, UR4, !P0 ;  /* 0x0000000403007c0c */ /* 0x000fe2000c721270 */
[----:B------:R-:W-:Y:S01]  /*9b80*/  ULDC UR4, c[0x0][0x248] ;  /* 0x0000920000047ab9 */ /* 0x000fe20000000800 */
[C---:B------:R-:W-:Y:S01]  /*9b90*/  LEA.HI.X.SX32 R5, R13.reuse, R2, 0x1, P6 ;  /* 0x000000020d057211 */ /* 0x040fe200030f0eff */
[----:B------:R-:W-:Y:S01]  /*9ba0*/  VIADD R13, R13, UR4 ;  /* 0x000000040d0d7c36 */ /* 0x000fe20008000000 */
[----:B--2---:R-:W-:Y:S01]  /*9bb0*/  PRMT R15, R246, 0x7771, RZ ;  /* 0x00007771f60f7816 */ /* 0x004fe200000000ff */
[----:B------:R-:W-:Y:S01]  /*9bc0*/  VIADD R3, R181, 0x7a ;  /* 0x0000007ab5037836 */ /* 0x000fe20000000000 */
[----:B------:R-:W-:Y:S02]  /*9bd0*/  ULDC UR4, c[0x0][0x248] ;  /* 0x0000920000047ab9 */ /* 0x000fe40000000800 */
[C---:B------:R-:W-:Y:S01]  /*9be0*/  IADD3 R6, P6, R13.reuse, R0, RZ ;  /* 0x000000000d067210 */ /* 0x040fe20007fde0ff */
[----:B------:R1:W-:Y:S01]  /*9bf0*/  @P5 STG.E.U8 desc[UR12][R4.64], R15 ;  /* 0x0000000f04005986 */ /* 0x0003e2000c10110c */
        /* <DEDUP_REMOVED lines=13> */
[----:B-1----:R-:W-:Y:S01]  /*9cd0*/  PRMT R15, R247, 0x7771, RZ ;  /* 0x00007771f70f7816 */ /* 0x002fe200000000ff */
        /* <DEDUP_REMOVED lines=9> */
[----:B------:R-:W-:Y:S01]  /*9d70*/  PRMT R11, R244, 0x7772, RZ ;  /* 0x00007772f40b7816 */ /* 0x000fe200000000ff */
[----:B------:R-:W-:Y:S01]  /*9d80*/  ULDC UR5, c[0x0][0x248] ;  /* 0x0000920000057ab9 */ /* 0x000fe20000000800 */
[----:B0-----:R-:W-:-:S03]  /*9d90*/  IADD3 R6, P6, R13, R0, RZ ;  /* 0x000000000d067210 */ /* 0x001fc60007fde0ff */
[----:B------:R0:W-:Y:S01]  /*9da0*/  @P2 STG.E.U8 desc[UR12][R4.64], R11 ;  /* 0x0000000b04002986 */ /* 0x0001e2000c10110c */
[----:B------:R-:W-:Y:S01]  /*9db0*/  ISETP.LT.AND P2, PT, R3, UR4, !P0 ;  /* 0x0000000403007c0c */ /* 0x000fe2000c741270 */
[----:B------:R-:W-:Y:S01]  /*9dc0*/  ULDC UR4, c[0x0][0x248] ;  /* 0x0000920000047ab9 */ /* 0x000fe20000000800 */
[C---:B------:R-:W-:Y:S01]  /*9dd0*/  LEA.HI.X.SX32 R7, R13.reuse, R2, 0x1, P6 ;  /* 0x000000020d077211 */ /* 0x040fe200030f0eff */
[----:B------:R-:W-:Y:S01]  /*9de0*/  VIADD R13, R13, UR4 ;  /* 0x000000040d0d7c36 */ /* 0x000fe20008000000 */
[----:B-1----:R-:W-:Y:S01]  /*9df0*/  PRMT R15, R244, 0x7773, RZ ;  /* 0x00007773f40f7816 */ /* 0x002fe200000000ff */
[----:B------:R-:W-:Y:S01]  /*9e00*/  ULDC UR4, c[0x0][0x248] ;  /* 0x0000920000047ab9 */ /* 0x000fe20000000800 */
[----:B------:R-:W-:Y:S02]  /*9e10*/  VIADD R3, R181, 0x7e ;  /* 0x0000007eb5037836 */ /* 0x000fe40000000000 */
[C---:B------:R-:W-:Y:S01]  /*9e20*/  VIADD R9, R13.reuse, UR4 ;  /* 0x000000040d097c36 */ /* 0x040fe20008000000 */
[----:B------:R1:W-:Y:S01]  /*9e30*/  @P1 STG.E.U8 desc[UR12][R6.64], R15 ;  /* 0x0000000f06001986 */ /* 0x0003e2000c10110c */
[----:B------:R-:W-:Y:S01]  /*9e40*/  ULDC UR4, c[0x0][0x248] ;  /* 0x0000920000047ab9 */ /* 0x000fe20000000800 */
[----:B0-----:R-:W-:Y:S01]  /*9e50*/  IADD3 R4, P1, R13, R0, RZ ;  /* 0x000000000d047210 */ /* 0x001fe20007f3e0ff */
[----:B------:R-:W-:Y:S01]  /*9e60*/  VIADD R11, R9, UR4 ;  /* 0x00000004090b7c36 */ /* 0x000fe20008000000 */
[----:B------:R-:W-:Y:S01]  /*9e70*/  ULDC UR4, c[0x0][0x248] ;  /* 0x0000920000047ab9 */ /* 0x000fe20000000800 */
[----:B------:R-:W-:Y:S01]  /*9e80*/  VIADD R181, R181, 0x7f ;  /* 0x0000007fb5b57836 */ /* 0x000fe20000000000 */
[----:B------:R-:W-:Y:S01]  /*9e90*/  LEA.HI.X.SX32 R5, R13, R2, 0x1, P1 ;  /* 0x000000020d057211 */ /* 0x000fe200008f0eff */
[C---:B------:R-:W-:Y:S01]  /*9ea0*/  VIADD R13, R11.reuse, UR5 ;  /* 0x000000050b0d7c36 */ /* 0x040fe20008000000 */
[----:B------:R-:W-:Y:S01]  /*9eb0*/  IADD3 R8, P6, R11, R0, RZ ;  /* 0x000000000b087210 */ /* 0x000fe20007fde0ff */
[----:B------:R-:W-:-:S02]  /*9ec0*/  ULDC UR5, c[0x0][0x248] ;  /* 0x0000920000057ab9 */ /* 0x000fc40000000800 */
[----:B------:R0:W-:Y:S01]  /*9ed0*/  @P5 STG.E.U8 desc[UR12][R4.64], R245 ;  /* 0x000000f504005986 */ /* 0x0001e2000c10110c */
[----:B-1----:R-:W-:Y:S01]  /*9ee0*/  IADD3 R6, P1, R9, R0, RZ ;  /* 0x0000000009067210 */ /* 0x002fe20007f3e0ff */
[----:B------:R-:W-:Y:S01]  /*9ef0*/  VIADD R15, R13, UR4 ;  /* 0x000000040d0f7c36 */ /* 0x000fe20008000000 */
[----:B------:R-:W-:Y:S02]  /*9f00*/  ULDC UR4, c[0x0][0x22c] ;  /* 0x00008b0000047ab9 */ /* 0x000fe40000000800 */
[-C--:B------:R-:W-:Y:S01]  /*9f10*/  LEA.HI.X.SX32 R7, R9, R2.reuse, 0x1, P1 ;  /* 0x0000000209077211 */ /* 0x080fe200008f0eff */
[----:B------:R-:W-:Y:S01]  /*9f20*/  VIADD R17, R15, UR5 ;  /* 0x000000050f117c36 */ /* 0x000fe20008000000 */
[----:B------:R-:W-:Y:S02]  /*9f30*/  LEA.HI.X.SX32 R9, R11, R2, 0x1, P6 ;  /* 0x000000020b097211 */ /* 0x000fe400030f0eff */
[-C--:B------:R-:W-:Y:S01]  /*9f40*/  IADD3 R10, P6, R13, R0.reuse, RZ ;  /* 0x000000000d0a7210 */ /* 0x080fe20007fde0ff */
[----:B------:R0:W-:Y:S01]  /*9f50*/  @P4 STG.E.U8 desc[UR12][R6.64], R21 ;  /* 0x0000001506004986 */ /* 0x0001e2000c10110c */
[----:B------:R-:W-:-:S02]  /*9f60*/  IADD3 R12, P1, R15, R0, RZ ;  /* 0x000000000f0c7210 */ /* 0x000fc40007f3e0ff */
[-C--:B------:R-:W-:Y:S01]  /*9f70*/  LEA.HI.X.SX32 R11, R13, R2.reuse, 0x1, P6 ;  /* 0x000000020d0b7211 */ /* 0x080fe200030f0eff */
[----:B------:R0:W-:Y:S01]  /*9f80*/  @P3 STG.E.U8 desc[UR12][R8.64], R19 ;  /* 0x0000001308003986 */ /* 0x0001e2000c10110c */
[----:B------:R-:W-:Y:S02]  /*9f90*/  LEA.HI.X.SX32 R13, R15, R2, 0x1, P1 ;  /* 0x000000020f0d7211 */ /* 0x000fe400008f0eff */
[----:B------:R-:W-:Y:S02]  /*9fa0*/  ISETP.LT.AND P1, PT, R3, UR6, !P0 ;  /* 0x0000000603007c0c */ /* 0x000fe4000c721270 */
[----:B------:R-:W-:Y:S02]  /*9fb0*/  ISETP.LT.AND P0, PT, R181, UR4, !P0 ;  /* 0x00000004b5007c0c */ /* 0x000fe4000c701270 */
[----:B------:R-:W-:Y:S02]  /*9fc0*/  IADD3 R14, P6, R17, R0, RZ ;  /* 0x00000000110e7210 */ /* 0x000fe40007fde0ff */
[----:B------:R-:W-:-:S02]  /*9fd0*/  PRMT R3, R247, 0x7773, RZ ;  /* 0x00007773f7037816 */ /* 0x000fc400000000ff */
[----:B------:R-:W-:Y:S02]  /*9fe0*/  LEA.HI.X.SX32 R15, R17, R2, 0x1, P6 ;  /* 0x00000002110f7211 */ /* 0x000fe400030f0eff */
[----:B------:R-:W-:Y:S02]  /*9ff0*/  PRMT R17, R246, 0x7773, RZ ;  /* 0x00007773f6117816 */ /* 0x000fe400000000ff */
[----:B------:R-:W-:-:S03]  /*a000*/  PRMT R247, R247, 0x7772, RZ ;  /* 0x00007772f7f77816 */ /* 0x000fc600000000ff */
[----:B------:R0:W-:Y:S04]  /*a010*/  @P2 STG.E.U8 desc[UR12][R10.64], R17 ;  /* 0x000000110a002986 */ /* 0x0001e8000c10110c */
[----:B------:R0:W-:Y:S01]  /*a020*/  @P1 STG.E.U8 desc[UR12][R12.64], R247 ;  /* 0x000000f70c001986 */ /* 0x0001e2000c10110c */
[----:B------:R-:W-:Y:S05]  /*a030*/  @!P0 EXIT ;  /* 0x000000000000894d */ /* 0x000fea0003800000 */
[----:B------:R-:W-:Y:S01]  /*a040*/  STG.E.U8 desc[UR12][R14.64], R3 ;  /* 0x000000030e007986 */ /* 0x000fe2000c10110c */
[----:B------:R-:W-:Y:S05]  /*a050*/  EXIT ;  /* 0x000000000000794d */ /* 0x000fea0003800000 */
.L_x_2:
[----:B------:R-:W-:-:S00]  /*a060*/  BRA `(.L_x_2) ;  /* 0xfffffffc00fc7947 */ /* 0x000fc0000383ffff */
[----:B------:R-:W-:-:S00]  /*a070*/  NOP ;  /* 0x0000000000007918 */ /* 0x000fc00000000000 */
        /* <DEDUP_REMOVED lines=8> */
.L_x_3:


//--------------------- .nv.shared.matmul_kernel  --------------------------
	.section	.nv.shared.matmul_kernel,"aw",@nobits
	.sectionflags	@""
	.align	16
	.zero		1024


//--------------------- .nv.shared.reserved.0     --------------------------
	.section	.nv.shared.reserved.0,"aw",@nobits
	.weak		__nv_reservedSMEM_offset_0_alias
	.size		__nv_reservedSMEM_offset_0_alias, 0, 0
	.other		__nv_reservedSMEM_offset_0_alias,@"STO_CUDA_RESERVED_SHARED STV_DEFAULT"
__nv_reservedSMEM_offset_0_alias:
	.zero		0


//--------------------- .nv.constant0.matmul_kernel --------------------------
	.section	.nv.constant0.matmul_kernel,"a",@progbits
	.sectionflags	@""
	.align	4
.nv.constant0.matmul_kernel:
	.zero		608


//--------------------- SYMBOLS --------------------------

	.type		.nv.reservedSmem.offset0,@object
	.size		.nv.reservedSmem.offset0,0x4
